// auto-generated by cutlass_sweep.gemm — config: {"arch": "sm_90", "cluster_m": 2, "cluster_n": 1, "dtype": "e4m3", "stages": 0, "tile_k": 32, "tile_m": 256, "tile_n": 64}
#include "cutlass/cutlass.h"
#include "cutlass/gemm/collective/collective_builder.hpp"
#include "cutlass/gemm/device/gemm_universal_adapter.h"
#include "cutlass/gemm/kernel/gemm_universal.hpp"
#include "cutlass/epilogue/collective/collective_builder.hpp"

using ElemA = cutlass::float_e4m3_t;
using ElemB = cutlass::float_e4m3_t;
using ElemCD = cutlass::float_e4m3_t;
using Acc  = float;
using TileShape    = cute::Shape<cute::_256, cute::_64, cute::_32>;
using ClusterShape = cute::Shape<cute::_2, cute::_1, cute::_1>;

using CollectiveEpilogue = typename cutlass::epilogue::collective::CollectiveBuilder<
    cutlass::arch::Sm90, cutlass::arch::OpClassTensorOp,
    TileShape, ClusterShape,
    cutlass::epilogue::collective::EpilogueTileAuto,
    Acc, Acc,
    ElemCD, cutlass::layout::RowMajor, 128 / cutlass::sizeof_bits<ElemCD>::value,
    ElemCD, cutlass::layout::RowMajor, 128 / cutlass::sizeof_bits<ElemCD>::value,
    cutlass::epilogue::collective::EpilogueScheduleAuto
  >::CollectiveOp;

using CollectiveMainloop = typename cutlass::gemm::collective::CollectiveBuilder<
    cutlass::arch::Sm90, cutlass::arch::OpClassTensorOp,
    ElemA, cutlass::layout::RowMajor, 128 / cutlass::sizeof_bits<ElemA>::value,
    ElemB, cutlass::layout::ColumnMajor, 128 / cutlass::sizeof_bits<ElemB>::value,
    Acc,
    TileShape, ClusterShape,
    cutlass::gemm::collective::StageCountAutoCarveout<static_cast<int>(sizeof(typename CollectiveEpilogue::SharedStorage))>,
    cutlass::gemm::collective::KernelScheduleAuto
  >::CollectiveOp;

using GemmKernel = cutlass::gemm::kernel::GemmUniversal<
    cute::Shape<int,int,int,int>,
    CollectiveMainloop,
    CollectiveEpilogue
>;
using Gemm = cutlass::gemm::device::GemmUniversalAdapter<GemmKernel>;

// Force the device kernel symbol into the cubin without needing a host main.
auto* _anchor = &cutlass::device_kernel<GemmKernel>;


// ===== COMPILED SASS (sm_90a) =====

	.target	sm_90a

	.elftype	@"ET_EXEC"


//--------------------- .note.nv.tkinfo           --------------------------
	.section	.note.nv.tkinfo,"",@"SHT_NOTE"
	.sectionflags	@"SHF_NOTE_NV_TKINFO"
	.tkinfo
        /*0018*/ 	.word	0x00000002
        /*0030*/ 	.string	""
        /*0030*/ 	.string	"ptxas"
        /*0030*/ 	.string	"Cuda compilation tools, release 13.0, V13.0.88"
        /*0030*/ 	.string	"Build cuda_13.0.r13.0/compiler.36424714_0"
        /*0030*/ 	.string	"-arch sm_90a -m 64 "



//--------------------- .note.nv.cuinfo           --------------------------
	.section	.note.nv.cuinfo,"",@"SHT_NOTE"
	.sectionflags	@"SHF_NOTE_NV_CUINFO"
        /*0018*/ 	.short	0x0002
        /*001a*/ 	.short	0x005a
        /*001c*/ 	.short	0x0082
	.zero		2


//--------------------- .nv.info                  --------------------------
	.section	.nv.info,"",@"SHT_CUDA_INFO"
	.align	4


	//----- nvinfo : EIATTR_REGCOUNT
	.align		4
        /*0000*/ 	.byte	0x04, 0x2f
        /*0002*/ 	.short	(.L_12 - .L_11)
	.align		4
.L_11:
        /*0004*/ 	.word	index@(_ZN7cutlass13device_kernelINS_4gemm6kernel13GemmUniversalIN4cute5tupleIJiiiiEEENS1_10collective13CollectiveMmaINS1_37MainloopSm90TmaGmmaWarpSpecializedFP8ILi22ENS5_IJNS4_1CILi2EEENSA_ILi1EEESC_EEENS1_35KernelTmaWarpSpecializedCooperativeEEENS5_IJNSA_ILi256EEENSA_ILi64EEENSA_ILi32EEEEEENS_12float_e4m3_tENS5_IJlSC_lEEESK_SL_NS4_8TiledMMAINS4_8MMA_AtomIJNS4_4SM904GMMA30MMA_64x64x32_F32E4M3E4M3_SS_TNILNSP_7ScaleInE1ELSR_1EEEEEENS4_6LayoutISD_NS5_IJSC_NSA_ILi0EEESV_EEEEENS5_IJNS4_10UnderscoreESY_SY_EEEEENS4_13SM90_TMA_LOADENS4_14ComposedLayoutINS4_7SwizzleILi1ELi4ELi3EEENS4_18smem_ptr_flag_bitsILi8EEENSU_INS5_IJNSA_ILi8EEESI_EEENS5_IJSI_SC_EEEEEEEvNS4_8identityENS4_23SM90_TMA_LOAD_MULTICASTES1B_vS1C_EENS_8epilogue10collective6detail29Sm90TmaWarpSpecializedAdapterINS1G_15DefaultEpilogueISK_SL_SL_NS1F_6thread17LinearCombinationISK_Li1EffLNS1K_9ScaleType4KindE0ELNS_15FloatRoundStyleE2ESK_EENS1_15EpilogueDefaultEEEEEvvEEEEvNT_6ParamsE)
        /*0008*/ 	.word	0x000000a8


	//----- nvinfo : EIATTR_FRAME_SIZE
	.align		4
.L_12:
        /*000c*/ 	.byte	0x04, 0x11
        /*000e*/ 	.short	(.L_14 - .L_13)
	.align		4
.L_13:
        /*0010*/ 	.word	index@(_ZN7cutlass13device_kernelINS_4gemm6kernel13GemmUniversalIN4cute5tupleIJiiiiEEENS1_10collective13CollectiveMmaINS1_37MainloopSm90TmaGmmaWarpSpecializedFP8ILi22ENS5_IJNS4_1CILi2EEENSA_ILi1EEESC_EEENS1_35KernelTmaWarpSpecializedCooperativeEEENS5_IJNSA_ILi256EEENSA_ILi64EEENSA_ILi32EEEEEENS_12float_e4m3_tENS5_IJlSC_lEEESK_SL_NS4_8TiledMMAINS4_8MMA_AtomIJNS4_4SM904GMMA30MMA_64x64x32_F32E4M3E4M3_SS_TNILNSP_7ScaleInE1ELSR_1EEEEEENS4_6LayoutISD_NS5_IJSC_NSA_ILi0EEESV_EEEEENS5_IJNS4_10UnderscoreESY_SY_EEEEENS4_13SM90_TMA_LOADENS4_14ComposedLayoutINS4_7SwizzleILi1ELi4ELi3EEENS4_18smem_ptr_flag_bitsILi8EEENSU_INS5_IJNSA_ILi8EEESI_EEENS5_IJSI_SC_EEEEEEEvNS4_8identityENS4_23SM90_TMA_LOAD_MULTICASTES1B_vS1C_EENS_8epilogue10collective6detail29Sm90TmaWarpSpecializedAdapterINS1G_15DefaultEpilogueISK_SL_SL_NS1F_6thread17LinearCombinationISK_Li1EffLNS1K_9ScaleType4KindE0ELNS_15FloatRoundStyleE2ESK_EENS1_15EpilogueDefaultEEEEEvvEEEEvNT_6ParamsE)
        /*0014*/ 	.word	0x00000000


	//----- nvinfo : EIATTR_MIN_STACK_SIZE
	.align		4
.L_14:
        /*0018*/ 	.byte	0x04, 0x12
        /*001a*/ 	.short	(.L_16 - .L_15)
	.align		4
.L_15:
        /*001c*/ 	.word	index@(_ZN7cutlass13device_kernelINS_4gemm6kernel13GemmUniversalIN4cute5tupleIJiiiiEEENS1_10collective13CollectiveMmaINS1_37MainloopSm90TmaGmmaWarpSpecializedFP8ILi22ENS5_IJNS4_1CILi2EEENSA_ILi1EEESC_EEENS1_35KernelTmaWarpSpecializedCooperativeEEENS5_IJNSA_ILi256EEENSA_ILi64EEENSA_ILi32EEEEEENS_12float_e4m3_tENS5_IJlSC_lEEESK_SL_NS4_8TiledMMAINS4_8MMA_AtomIJNS4_4SM904GMMA30MMA_64x64x32_F32E4M3E4M3_SS_TNILNSP_7ScaleInE1ELSR_1EEEEEENS4_6LayoutISD_NS5_IJSC_NSA_ILi0EEESV_EEEEENS5_IJNS4_10UnderscoreESY_SY_EEEEENS4_13SM90_TMA_LOADENS4_14ComposedLayoutINS4_7SwizzleILi1ELi4ELi3EEENS4_18smem_ptr_flag_bitsILi8EEENSU_INS5_IJNSA_ILi8EEESI_EEENS5_IJSI_SC_EEEEEEEvNS4_8identityENS4_23SM90_TMA_LOAD_MULTICASTES1B_vS1C_EENS_8epilogue10collective6detail29Sm90TmaWarpSpecializedAdapterINS1G_15DefaultEpilogueISK_SL_SL_NS1F_6thread17LinearCombinationISK_Li1EffLNS1K_9ScaleType4KindE0ELNS_15FloatRoundStyleE2ESK_EENS1_15EpilogueDefaultEEEEEvvEEEEvNT_6ParamsE)
        /*0020*/ 	.word	0x00000000
.L_16:


//--------------------- .nv.compat                --------------------------
	.section	.nv.compat,"",@"SHT_CUDA_COMPAT_INFO"
	.align	4
        /*0000*/ 	.byte	0x02, 0x09, 0x01, 0x00, 0x02, 0x02, 0x04, 0x00, 0x02, 0x05, 0x05, 0x00, 0x03, 0x07, 0x01, 0x01
        /*0010*/ 	.byte	0x02, 0x03, 0x01, 0x00, 0x02, 0x06, 0x01, 0x00, 0x04, 0x0b, 0x08, 0x00, 0x00, 0x00, 0x00, 0x00
        /*0020*/ 	.byte	0x00, 0x00, 0x00, 0x00


//--------------------- .nv.info._ZN7cutlass13device_kernelINS_4gemm6kernel13GemmUniversalIN4cute5tupleIJiiiiEEENS1_10collective13CollectiveMmaINS1_37MainloopSm90TmaGmmaWarpSpecializedFP8ILi22ENS5_IJNS4_1CILi2EEENSA_ILi1EEESC_EEENS1_35KernelTmaWarpSpecializedCooperativeEEENS5_IJNSA_ILi256EEENSA_ILi64EEENSA_ILi32EEEEEENS_12float_e4m3_tENS5_IJlSC_lEEESK_SL_NS4_8TiledMMAINS4_8MMA_AtomIJNS4_4SM904GMMA30MMA_64x64x32_F32E4M3E4M3_SS_TNILNSP_7ScaleInE1ELSR_1EEEEEENS4_6LayoutISD_NS5_IJSC_NSA_ILi0EEESV_EEEEENS5_IJNS4_10UnderscoreESY_SY_EEEEENS4_13SM90_TMA_LOADENS4_14ComposedLayoutINS4_7SwizzleILi1ELi4ELi3EEENS4_18smem_ptr_flag_bitsILi8EEENSU_INS5_IJNSA_ILi8EEESI_EEENS5_IJSI_SC_EEEEEEEvNS4_8identityENS4_23SM90_TMA_LOAD_MULTICASTES1B_vS1C_EENS_8epilogue10collective6detail29Sm90TmaWarpSpecializedAdapterINS1G_15DefaultEpilogueISK_SL_SL_NS1F_6thread17LinearCombinationISK_Li1EffLNS1K_9ScaleType4KindE0ELNS_15FloatRoundStyleE2ESK_EENS1_15EpilogueDefaultEEEEEvvEEEEvNT_6ParamsE --------------------------
	.section	.nv.info._ZN7cutlass13device_kernelINS_4gemm6kernel13GemmUniversalIN4cute5tupleIJiiiiEEENS1_10collective13CollectiveMmaINS1_37MainloopSm90TmaGmmaWarpSpecializedFP8ILi22ENS5_IJNS4_1CILi2EEENSA_ILi1EEESC_EEENS1_35KernelTmaWarpSpecializedCooperativeEEENS5_IJNSA_ILi256EEENSA_ILi64EEENSA_ILi32EEEEEENS_12float_e4m3_tENS5_IJlSC_lEEESK_SL_NS4_8TiledMMAINS4_8MMA_AtomIJNS4_4SM904GMMA30MMA_64x64x32_F32E4M3E4M3_SS_TNILNSP_7ScaleInE1ELSR_1EEEEEENS4_6LayoutISD_NS5_IJSC_NSA_ILi0EEESV_EEEEENS5_IJNS4_10UnderscoreESY_SY_EEEEENS4_13SM90_TMA_LOADENS4_14ComposedLayoutINS4_7SwizzleILi1ELi4ELi3EEENS4_18smem_ptr_flag_bitsILi8EEENSU_INS5_IJNSA_ILi8EEESI_EEENS5_IJSI_SC_EEEEEEEvNS4_8identityENS4_23SM90_TMA_LOAD_MULTICASTES1B_vS1C_EENS_8epilogue10collective6detail29Sm90TmaWarpSpecializedAdapterINS1G_15DefaultEpilogueISK_SL_SL_NS1F_6thread17LinearCombinationISK_Li1EffLNS1K_9ScaleType4KindE0ELNS_15FloatRoundStyleE2ESK_EENS1_15EpilogueDefaultEEEEEvvEEEEvNT_6ParamsE,"",@"SHT_CUDA_INFO"
	.sectionflags	@""
	.align	4


	//----- nvinfo : EIATTR_CUDA_API_VERSION
	.align		4
        /*0000*/ 	.byte	0x04, 0x37
        /*0002*/ 	.short	(.L_18 - .L_17)
.L_17:
        /*0004*/ 	.word	0x00000082


	//----- nvinfo : EIATTR_KPARAM_INFO
	.align		4
.L_18:
        /*0008*/ 	.byte	0x04, 0x17
        /*000a*/ 	.short	(.L_20 - .L_19)
.L_19:
        /*000c*/ 	.word	0x00000000
        /*0010*/ 	.short	0x0000
        /*0012*/ 	.short	0x0070
        /*0014*/ 	.byte	0x00, 0xf0, 0x01, 0x10


	//----- nvinfo : EIATTR_SPARSE_MMA_MASK
	.align		4
.L_20:
        /*0018*/ 	.byte	0x03, 0x50
        /*001a*/ 	.short	0x0000


	//----- nvinfo : EIATTR_MAXREG_COUNT
	.align		4
        /*001c*/ 	.byte	0x03, 0x1b
        /*001e*/ 	.short	0x00a8


	//----- nvinfo : EIATTR_NUM_BARRIERS
	.align		4
        /*0020*/ 	.byte	0x02, 0x4c
        /*0022*/ 	.byte	0x01
	.zero		1


	//----- nvinfo : EIATTR_MERCURY_ISA_VERSION
	.align		4
        /*0024*/ 	.byte	0x03, 0x5f
        /*0026*/ 	.short	0x0101


	//----- nvinfo : EIATTR_INT_WARP_WIDE_INSTR_OFFSETS
	.align		4
        /*0028*/ 	.byte	0x04, 0x31
        /*002a*/ 	.short	(.L_22 - .L_21)


	//   ....[0]....
.L_21:
        /*002c*/ 	.word	0x00000710


	//   ....[1]....
        /*0030*/ 	.word	0x00000740


	//   ....[2]....
        /*0034*/ 	.word	0x000008c0


	//----- nvinfo : EIATTR_COOP_GROUP_MASK_REGIDS
	.align		4
.L_22:
        /*0038*/ 	.byte	0x04, 0x29
        /*003a*/ 	.short	(.L_24 - .L_23)


	//   ....[0]....
.L_23:
        /*003c*/ 	.word	0xffffffff


	//   ....[1]....
        /*0040*/ 	.word	0xffffffff


	//   ....[2]....
        /*0044*/ 	.word	0xffffffff


	//   ....[3]....
        /*0048*/ 	.word	0xffffffff


	//   ....[4]....
        /*004c*/ 	.word	0xffffffff


	//   ....[5]....
        /*0050*/ 	.word	0xffffffff


	//----- nvinfo : EIATTR_COOP_GROUP_INSTR_OFFSETS
	.align		4
.L_24:
        /*0054*/ 	.byte	0x04, 0x28
        /*0056*/ 	.short	(.L_26 - .L_25)


	//   ....[0]....
.L_25:
        /*0058*/ 	.word	0x00000060


	//   ....[1]....
        /*005c*/ 	.word	0x00000070


	//   ....[2]....
        /*0060*/ 	.word	0x00000130


	//   ....[3]....
        /*0064*/ 	.word	0x00000540


	//   ....[4]....
        /*0068*/ 	.word	0x00000a60


	//   ....[5]....
        /*006c*/ 	.word	0x000014e0


	//----- nvinfo : EIATTR_REG_RECONFIG
	.align		4
.L_26:
        /*0070*/ 	.byte	0x01, 0x54
	.zero		2


	//----- nvinfo : EIATTR_MBARRIER_INSTR_OFFSETS
	.align		4
        /*0074*/ 	.byte	0x04, 0x39
        /*0076*/ 	.short	(.L_28 - .L_27)


	//   ....[0]....
.L_27:
        /*0078*/ 	.word	0x00000250
        /*007c*/ 	.word	0x000000ff
        /*0080*/ 	.word	0x00000000
        /*0084*/ 	.short	0x0100
        /*0086*/ 	.byte	0x08
	.zero		1


	//   ....[1]....
        /*0088*/ 	.word	0x00000260
        /*008c*/ 	.word	0x000000ff
        /*0090*/ 	.word	0x000000b0
        /*0094*/ 	.short	0x0100
        /*0096*/ 	.byte	0x08
	.zero		1


	//   ....[2]....
        /*0098*/ 	.word	0x00000270
        /*009c*/ 	.word	0x000000ff
        /*00a0*/ 	.word	0x00000008
        /*00a4*/ 	.short	0x0100
        /*00a6*/ 	.byte	0x08
	.zero		1


	//   ....[3]....
        /*00a8*/ 	.word	0x00000280
        /*00ac*/ 	.word	0x000000ff
        /*00b0*/ 	.word	0x000000b8
        /*00b4*/ 	.short	0x0100
        /*00b6*/ 	.byte	0x08
	.zero		1


	//   ....[4]....
        /*00b8*/ 	.word	0x00000290
        /*00bc*/ 	.word	0x000000ff
        /*00c0*/ 	.word	0x00000010
        /*00c4*/ 	.short	0x0100
        /*00c6*/ 	.byte	0x08
	.zero		1


	//   ....[5]....
        /*00c8*/ 	.word	0x000002a0
        /*00cc*/ 	.word	0x000000ff
        /*00d0*/ 	.word	0x000000c0
        /*00d4*/ 	.short	0x0100
        /*00d6*/ 	.byte	0x08
	.zero		1


	//   ....[6]....
        /*00d8*/ 	.word	0x000002b0
        /*00dc*/ 	.word	0x000000ff
        /*00e0*/ 	.word	0x00000018
        /*00e4*/ 	.short	0x0100
        /*00e6*/ 	.byte	0x08
	.zero		1


	//   ....[7]....
        /*00e8*/ 	.word	0x000002c0
        /*00ec*/ 	.word	0x000000ff
        /*00f0*/ 	.word	0x000000c8
        /*00f4*/ 	.short	0x0100
        /*00f6*/ 	.byte	0x08
	.zero		1


	//   ....[8]....
        /*00f8*/ 	.word	0x000002d0
        /*00fc*/ 	.word	0x000000ff
        /*0100*/ 	.word	0x00000020
        /*0104*/ 	.short	0x0100
        /*0106*/ 	.byte	0x08
	.zero		1


	//   ....[9]....
        /*0108*/ 	.word	0x000002e0
        /*010c*/ 	.word	0x000000ff
        /*0110*/ 	.word	0x000000d0
        /*0114*/ 	.short	0x0100
        /*0116*/ 	.byte	0x08
	.zero		1


	//   ....[10]....
        /*0118*/ 	.word	0x000002f0
        /*011c*/ 	.word	0x000000ff
        /*0120*/ 	.word	0x00000028
        /*0124*/ 	.short	0x0100
        /*0126*/ 	.byte	0x08
	.zero		1


	//   ....[11]....
        /*0128*/ 	.word	0x00000300
        /*012c*/ 	.word	0x000000ff
        /*0130*/ 	.word	0x000000d8
        /*0134*/ 	.short	0x0100
        /*0136*/ 	.byte	0x08
	.zero		1


	//   ....[12]....
        /*0138*/ 	.word	0x00000310
        /*013c*/ 	.word	0x000000ff
        /*0140*/ 	.word	0x00000030
        /*0144*/ 	.short	0x0100
        /*0146*/ 	.byte	0x08
	.zero		1


	//   ....[13]....
        /*0148*/ 	.word	0x00000320
        /*014c*/ 	.word	0x000000ff
        /*0150*/ 	.word	0x000000e0
        /*0154*/ 	.short	0x0100
        /*0156*/ 	.byte	0x08
	.zero		1


	//   ....[14]....
        /*0158*/ 	.word	0x00000330
        /*015c*/ 	.word	0x000000ff
        /*0160*/ 	.word	0x00000038
        /*0164*/ 	.short	0x0100
        /*0166*/ 	.byte	0x08
	.zero		1


	//   ....[15]....
        /*0168*/ 	.word	0x00000340
        /*016c*/ 	.word	0x000000ff
        /*0170*/ 	.word	0x000000e8
        /*0174*/ 	.short	0x0100
        /*0176*/ 	.byte	0x08
	.zero		1


	//   ....[16]....
        /*0178*/ 	.word	0x00000350
        /*017c*/ 	.word	0x000000ff
        /*0180*/ 	.word	0x00000040
        /*0184*/ 	.short	0x0100
        /*0186*/ 	.byte	0x08
	.zero		1


	//   ....[17]....
        /*0188*/ 	.word	0x00000360
        /*018c*/ 	.word	0x000000ff
        /*0190*/ 	.word	0x000000f0
        /*0194*/ 	.short	0x0100
        /*0196*/ 	.byte	0x08
	.zero		1


	//   ....[18]....
        /*0198*/ 	.word	0x00000370
        /*019c*/ 	.word	0x000000ff
        /*01a0*/ 	.word	0x00000048
        /*01a4*/ 	.short	0x0100
        /*01a6*/ 	.byte	0x08
	.zero		1


	//   ....[19]....
        /*01a8*/ 	.word	0x00000380
        /*01ac*/ 	.word	0x000000ff
        /*01b0*/ 	.word	0x000000f8
        /*01b4*/ 	.short	0x0100
        /*01b6*/ 	.byte	0x08
	.zero		1


	//   ....[20]....
        /*01b8*/ 	.word	0x00000390
        /*01bc*/ 	.word	0x000000ff
        /*01c0*/ 	.word	0x00000050
        /*01c4*/ 	.short	0x0100
        /*01c6*/ 	.byte	0x08
	.zero		1


	//   ....[21]....
        /*01c8*/ 	.word	0x000003a0
        /*01cc*/ 	.word	0x000000ff
        /*01d0*/ 	.word	0x00000100
        /*01d4*/ 	.short	0x0100
        /*01d6*/ 	.byte	0x08
	.zero		1


	//   ....[22]....
        /*01d8*/ 	.word	0x000003b0
        /*01dc*/ 	.word	0x000000ff
        /*01e0*/ 	.word	0x00000058
        /*01e4*/ 	.short	0x0100
        /*01e6*/ 	.byte	0x08
	.zero		1


	//   ....[23]....
        /*01e8*/ 	.word	0x000003c0
        /*01ec*/ 	.word	0x000000ff
        /*01f0*/ 	.word	0x00000108
        /*01f4*/ 	.short	0x0100
        /*01f6*/ 	.byte	0x08
	.zero		1


	//   ....[24]....
        /*01f8*/ 	.word	0x000003d0
        /*01fc*/ 	.word	0x000000ff
        /*0200*/ 	.word	0x00000060
        /*0204*/ 	.short	0x0100
        /*0206*/ 	.byte	0x08
	.zero		1


	//   ....[25]....
        /*0208*/ 	.word	0x000003e0
        /*020c*/ 	.word	0x000000ff
        /*0210*/ 	.word	0x00000110
        /*0214*/ 	.short	0x0100
        /*0216*/ 	.byte	0x08
	.zero		1


	//   ....[26]....
        /*0218*/ 	.word	0x000003f0
        /*021c*/ 	.word	0x000000ff
        /*0220*/ 	.word	0x00000068
        /*0224*/ 	.short	0x0100
        /*0226*/ 	.byte	0x08
	.zero		1


	//   ....[27]....
        /*0228*/ 	.word	0x00000400
        /*022c*/ 	.word	0x000000ff
        /*0230*/ 	.word	0x00000118
        /*0234*/ 	.short	0x0100
        /*0236*/ 	.byte	0x08
	.zero		1


	//   ....[28]....
        /*0238*/ 	.word	0x00000410
        /*023c*/ 	.word	0x000000ff
        /*0240*/ 	.word	0x00000070
        /*0244*/ 	.short	0x0100
        /*0246*/ 	.byte	0x08
	.zero		1


	//   ....[29]....
        /*0248*/ 	.word	0x00000420
        /*024c*/ 	.word	0x000000ff
        /*0250*/ 	.word	0x00000120
        /*0254*/ 	.short	0x0100
        /*0256*/ 	.byte	0x08
	.zero		1


	//   ....[30]....
        /*0258*/ 	.word	0x00000430
        /*025c*/ 	.word	0x000000ff
        /*0260*/ 	.word	0x00000078
        /*0264*/ 	.short	0x0100
        /*0266*/ 	.byte	0x08
	.zero		1


	//   ....[31]....
        /*0268*/ 	.word	0x00000440
        /*026c*/ 	.word	0x000000ff
        /*0270*/ 	.word	0x00000128
        /*0274*/ 	.short	0x0100
        /*0276*/ 	.byte	0x08
	.zero		1


	//   ....[32]....
        /*0278*/ 	.word	0x00000450
        /*027c*/ 	.word	0x000000ff
        /*0280*/ 	.word	0x00000080
        /*0284*/ 	.short	0x0100
        /*0286*/ 	.byte	0x08
	.zero		1


	//   ....[33]....
        /*0288*/ 	.word	0x00000460
        /*028c*/ 	.word	0x000000ff
        /*0290*/ 	.word	0x00000130
        /*0294*/ 	.short	0x0100
        /*0296*/ 	.byte	0x08
	.zero		1


	//   ....[34]....
        /*0298*/ 	.word	0x00000470
        /*029c*/ 	.word	0x000000ff
        /*02a0*/ 	.word	0x00000088
        /*02a4*/ 	.short	0x0100
        /*02a6*/ 	.byte	0x08
	.zero		1


	//   ....[35]....
        /*02a8*/ 	.word	0x00000480
        /*02ac*/ 	.word	0x000000ff
        /*02b0*/ 	.word	0x00000138
        /*02b4*/ 	.short	0x0100
        /*02b6*/ 	.byte	0x08
	.zero		1


	//   ....[36]....
        /*02b8*/ 	.word	0x00000490
        /*02bc*/ 	.word	0x000000ff
        /*02c0*/ 	.word	0x00000090
        /*02c4*/ 	.short	0x0100
        /*02c6*/ 	.byte	0x08
	.zero		1


	//   ....[37]....
        /*02c8*/ 	.word	0x000004a0
        /*02cc*/ 	.word	0x000000ff
        /*02d0*/ 	.word	0x00000140
        /*02d4*/ 	.short	0x0100
        /*02d6*/ 	.byte	0x08
	.zero		1


	//   ....[38]....
        /*02d8*/ 	.word	0x000004b0
        /*02dc*/ 	.word	0x000000ff
        /*02e0*/ 	.word	0x00000098
        /*02e4*/ 	.short	0x0100
        /*02e6*/ 	.byte	0x08
	.zero		1


	//   ....[39]....
        /*02e8*/ 	.word	0x000004c0
        /*02ec*/ 	.word	0x000000ff
        /*02f0*/ 	.word	0x00000148
        /*02f4*/ 	.short	0x0100
        /*02f6*/ 	.byte	0x08
	.zero		1


	//   ....[40]....
        /*02f8*/ 	.word	0x000004d0
        /*02fc*/ 	.word	0x000000ff
        /*0300*/ 	.word	0x000000a0
        /*0304*/ 	.short	0x0100
        /*0306*/ 	.byte	0x08
	.zero		1


	//   ....[41]....
        /*0308*/ 	.word	0x000004e0
        /*030c*/ 	.word	0x000000ff
        /*0310*/ 	.word	0x00000150
        /*0314*/ 	.short	0x0100
        /*0316*/ 	.byte	0x08
	.zero		1


	//   ....[42]....
        /*0318*/ 	.word	0x000004f0
        /*031c*/ 	.word	0x000000ff
        /*0320*/ 	.word	0x000000a8
        /*0324*/ 	.short	0x0100
        /*0326*/ 	.byte	0x08
	.zero		1


	//   ....[43]....
        /*0328*/ 	.word	0x00000500
        /*032c*/ 	.word	0x000000ff
        /*0330*/ 	.word	0x00000158
        /*0334*/ 	.short	0x0100
        /*0336*/ 	.byte	0x08
	.zero		1


	//   ....[44]....
        /*0338*/ 	.word	0x00000950
        /*033c*/ 	.word	0x000000ff
        /*0340*/ 	.word	0x00000170
        /*0344*/ 	.short	0x0100
        /*0346*/ 	.byte	0x06
	.zero		1


	//   ....[45]....
        /*0348*/ 	.word	0x000009f0
        /*034c*/ 	.word	0x000000ff
        /*0350*/ 	.word	0x00000178
        /*0354*/ 	.short	0x0100
        /*0356*/ 	.byte	0x06
	.zero		1


	//   ....[46]....
        /*0358*/ 	.word	0x00001a10
        /*035c*/ 	.word	0x000000ff
        /*0360*/ 	.word	0x00000000
        /*0364*/ 	.short	0x010a
        /*0366*/ 	.byte	0x07
	.zero		1


	//   ....[47]....
        /*0368*/ 	.word	0x00001a70
        /*036c*/ 	.word	0x000000ff
        /*0370*/ 	.word	0x00000000
        /*0374*/ 	.short	0x010a
        /*0376*/ 	.byte	0x07
	.zero		1


	//   ....[48]....
        /*0378*/ 	.word	0x00002380
        /*037c*/ 	.word	0x000000ff
        /*0380*/ 	.word	0x00000000
        /*0384*/ 	.short	0x010a
        /*0386*/ 	.byte	0x0c
	.zero		1


	//   ....[49]....
        /*0388*/ 	.word	0x000023c0
        /*038c*/ 	.word	0x000000ff
        /*0390*/ 	.word	0x00000000
        /*0394*/ 	.short	0x010a
        /*0396*/ 	.byte	0x0c
	.zero		1


	//   ....[50]....
        /*0398*/ 	.word	0x000029e0
        /*039c*/ 	.word	0x0000000e
        /*03a0*/ 	.word	0x00000000
        /*03a4*/ 	.short	0x0101
        /*03a6*/ 	.byte	0x3f
	.zero		1


	//   ....[51]....
        /*03a8*/ 	.word	0x00003080
        /*03ac*/ 	.word	0x0000000c
        /*03b0*/ 	.word	0x00000000
        /*03b4*/ 	.short	0x0101
        /*03b6*/ 	.byte	0x3f
	.zero		1


	//   ....[52]....
        /*03b8*/ 	.word	0x00008b00
        /*03bc*/ 	.word	0x00000015
        /*03c0*/ 	.word	0x000000b0
        /*03c4*/ 	.short	0x010a
        /*03c6*/ 	.byte	0x3f
	.zero		1


	//   ....[53]....
        /*03c8*/ 	.word	0x00008e80
        /*03cc*/ 	.word	0x00000008
        /*03d0*/ 	.word	0x00000178
        /*03d4*/ 	.short	0x0101
        /*03d6*/ 	.byte	0x3f
	.zero		1


	//   ....[54]....
        /*03d8*/ 	.word	0x000095b0
        /*03dc*/ 	.word	0x00000006
        /*03e0*/ 	.word	0x00000000
        /*03e4*/ 	.short	0x010a
        /*03e6*/ 	.byte	0x3f
	.zero		1


	//   ....[55]....
        /*03e8*/ 	.word	0x00009630
        /*03ec*/ 	.word	0x00000007
        /*03f0*/ 	.word	0x00000000
        /*03f4*/ 	.short	0x010a
        /*03f6*/ 	.byte	0x3f
	.zero		1


	//   ....[56]....
        /*03f8*/ 	.word	0x000096c0
        /*03fc*/ 	.word	0x00000006
        /*0400*/ 	.word	0x00000000
        /*0404*/ 	.short	0x010a
        /*0406*/ 	.byte	0x3f
	.zero		1


	//   ....[57]....
        /*0408*/ 	.word	0x00009750
        /*040c*/ 	.word	0x00000009
        /*0410*/ 	.word	0x00000000
        /*0414*/ 	.short	0x010a
        /*0416*/ 	.byte	0x3f
	.zero		1


	//   ....[58]....
        /*0418*/ 	.word	0x000097e0
        /*041c*/ 	.word	0x00000006
        /*0420*/ 	.word	0x00000000
        /*0424*/ 	.short	0x010a
        /*0426*/ 	.byte	0x3f
	.zero		1


	//   ....[59]....
        /*0428*/ 	.word	0x00009870
        /*042c*/ 	.word	0x00000009
        /*0430*/ 	.word	0x00000000
        /*0434*/ 	.short	0x010a
        /*0436*/ 	.byte	0x3f
	.zero		1


	//   ....[60]....
        /*0438*/ 	.word	0x00009900
        /*043c*/ 	.word	0x00000006
        /*0440*/ 	.word	0x00000000
        /*0444*/ 	.short	0x010a
        /*0446*/ 	.byte	0x3f
	.zero		1


	//   ....[61]....
        /*0448*/ 	.word	0x00009990
        /*044c*/ 	.word	0x00000009
        /*0450*/ 	.word	0x00000000
        /*0454*/ 	.short	0x010a
        /*0456*/ 	.byte	0x3f
	.zero		1


	//   ....[62]....
        /*0458*/ 	.word	0x00009a20
        /*045c*/ 	.word	0x00000006
        /*0460*/ 	.word	0x00000000
        /*0464*/ 	.short	0x010a
        /*0466*/ 	.byte	0x3f
	.zero		1


	//   ....[63]....
        /*0468*/ 	.word	0x00009ab0
        /*046c*/ 	.word	0x00000009
        /*0470*/ 	.word	0x00000000
        /*0474*/ 	.short	0x010a
        /*0476*/ 	.byte	0x3f
	.zero		1


	//   ....[64]....
        /*0478*/ 	.word	0x00009b40
        /*047c*/ 	.word	0x00000006
        /*0480*/ 	.word	0x00000000
        /*0484*/ 	.short	0x010a
        /*0486*/ 	.byte	0x3f
	.zero		1


	//   ....[65]....
        /*0488*/ 	.word	0x00009bd0
        /*048c*/ 	.word	0x00000009
        /*0490*/ 	.word	0x00000000
        /*0494*/ 	.short	0x010a
        /*0496*/ 	.byte	0x3f
	.zero		1


	//   ....[66]....
        /*0498*/ 	.word	0x00009c60
        /*049c*/ 	.word	0x00000006
        /*04a0*/ 	.word	0x00000000
        /*04a4*/ 	.short	0x010a
        /*04a6*/ 	.byte	0x3f
	.zero		1


	//   ....[67]....
        /*04a8*/ 	.word	0x00009cf0
        /*04ac*/ 	.word	0x00000009
        /*04b0*/ 	.word	0x00000000
        /*04b4*/ 	.short	0x010a
        /*04b6*/ 	.byte	0x3f
	.zero		1


	//   ....[68]....
        /*04b8*/ 	.word	0x00009d80
        /*04bc*/ 	.word	0x00000006
        /*04c0*/ 	.word	0x00000000
        /*04c4*/ 	.short	0x010a
        /*04c6*/ 	.byte	0x3f
	.zero		1


	//   ....[69]....
        /*04c8*/ 	.word	0x00009e10
        /*04cc*/ 	.word	0x00000009
        /*04d0*/ 	.word	0x00000000
        /*04d4*/ 	.short	0x010a
        /*04d6*/ 	.byte	0x3f
	.zero		1


	//   ....[70]....
        /*04d8*/ 	.word	0x00009ea0
        /*04dc*/ 	.word	0x00000006
        /*04e0*/ 	.word	0x00000000
        /*04e4*/ 	.short	0x010a
        /*04e6*/ 	.byte	0x3f
	.zero		1


	//   ....[71]....
        /*04e8*/ 	.word	0x00009f30
        /*04ec*/ 	.word	0x00000009
        /*04f0*/ 	.word	0x00000000
        /*04f4*/ 	.short	0x010a
        /*04f6*/ 	.byte	0x3f
	.zero		1


	//   ....[72]....
        /*04f8*/ 	.word	0x00009fc0
        /*04fc*/ 	.word	0x00000006
        /*0500*/ 	.word	0x00000000
        /*0504*/ 	.short	0x010a
        /*0506*/ 	.byte	0x3f
	.zero		1


	//   ....[73]....
        /*0508*/ 	.word	0x0000a050
        /*050c*/ 	.word	0x00000009
        /*0510*/ 	.word	0x00000000
        /*0514*/ 	.short	0x010a
        /*0516*/ 	.byte	0x3f
	.zero		1


	//   ....[74]....
        /*0518*/ 	.word	0x0000a0e0
        /*051c*/ 	.word	0x00000006
        /*0520*/ 	.word	0x00000000
        /*0524*/ 	.short	0x010a
        /*0526*/ 	.byte	0x3f
	.zero		1


	//   ....[75]....
        /*0528*/ 	.word	0x0000a170
        /*052c*/ 	.word	0x00000003
        /*0530*/ 	.word	0x00000000
        /*0534*/ 	.short	0x010a
        /*0536*/ 	.byte	0x3f
	.zero		1


	//   ....[76]....
        /*0538*/ 	.word	0x0000a1e0
        /*053c*/ 	.word	0x0000000d
        /*0540*/ 	.word	0x00000000
        /*0544*/ 	.short	0x010a
        /*0546*/ 	.byte	0x3f
	.zero		1


	//   ....[77]....
        /*0548*/ 	.word	0x0000a240
        /*054c*/ 	.word	0x0000000f
        /*0550*/ 	.word	0x00000000
        /*0554*/ 	.short	0x010a
        /*0556*/ 	.byte	0x3f
	.zero		1


	//   ....[78]....
        /*0558*/ 	.word	0x0000a310
        /*055c*/ 	.word	0x00000015
        /*0560*/ 	.word	0x000000b0
        /*0564*/ 	.short	0x010a
        /*0566*/ 	.byte	0x3f
	.zero		1


	//   ....[79]....
        /*0568*/ 	.word	0x0000a3e0
        /*056c*/ 	.word	0x00000006
        /*0570*/ 	.word	0x00000000
        /*0574*/ 	.short	0x010a
        /*0576*/ 	.byte	0x3f
	.zero		1


	//   ....[80]....
        /*0578*/ 	.word	0x0000a430
        /*057c*/ 	.word	0x00000007
        /*0580*/ 	.word	0x00000000
        /*0584*/ 	.short	0x010a
        /*0586*/ 	.byte	0x3f
	.zero		1


	//   ....[81]....
        /*0588*/ 	.word	0x0000a480
        /*058c*/ 	.word	0x00000006
        /*0590*/ 	.word	0x00000000
        /*0594*/ 	.short	0x010a
        /*0596*/ 	.byte	0x3f
	.zero		1


	//   ....[82]....
        /*0598*/ 	.word	0x0000a4d0
        /*059c*/ 	.word	0x00000009
        /*05a0*/ 	.word	0x00000000
        /*05a4*/ 	.short	0x010a
        /*05a6*/ 	.byte	0x3f
	.zero		1


	//   ....[83]....
        /*05a8*/ 	.word	0x0000a520
        /*05ac*/ 	.word	0x00000006
        /*05b0*/ 	.word	0x00000000
        /*05b4*/ 	.short	0x010a
        /*05b6*/ 	.byte	0x3f
	.zero		1


	//   ....[84]....
        /*05b8*/ 	.word	0x0000a570
        /*05bc*/ 	.word	0x00000009
        /*05c0*/ 	.word	0x00000000
        /*05c4*/ 	.short	0x010a
        /*05c6*/ 	.byte	0x3f
	.zero		1


	//   ....[85]....
        /*05c8*/ 	.word	0x0000a5c0
        /*05cc*/ 	.word	0x00000006
        /*05d0*/ 	.word	0x00000000
        /*05d4*/ 	.short	0x010a
        /*05d6*/ 	.byte	0x3f
	.zero		1


	//   ....[86]....
        /*05d8*/ 	.word	0x0000a610
        /*05dc*/ 	.word	0x00000009
        /*05e0*/ 	.word	0x00000000
        /*05e4*/ 	.short	0x010a
        /*05e6*/ 	.byte	0x3f
	.zero		1


	//   ....[87]....
        /*05e8*/ 	.word	0x0000a660
        /*05ec*/ 	.word	0x00000006
        /*05f0*/ 	.word	0x00000000
        /*05f4*/ 	.short	0x010a
        /*05f6*/ 	.byte	0x3f
	.zero		1


	//   ....[88]....
        /*05f8*/ 	.word	0x0000a6b0
        /*05fc*/ 	.word	0x00000009
        /*0600*/ 	.word	0x00000000
        /*0604*/ 	.short	0x010a
        /*0606*/ 	.byte	0x3f
	.zero		1


	//   ....[89]....
        /*0608*/ 	.word	0x0000a700
        /*060c*/ 	.word	0x00000006
        /*0610*/ 	.word	0x00000000
        /*0614*/ 	.short	0x010a
        /*0616*/ 	.byte	0x3f
	.zero		1


	//   ....[90]....
        /*0618*/ 	.word	0x0000a750
        /*061c*/ 	.word	0x00000009
        /*0620*/ 	.word	0x00000000
        /*0624*/ 	.short	0x010a
        /*0626*/ 	.byte	0x3f
	.zero		1


	//   ....[91]....
        /*0628*/ 	.word	0x0000a7a0
        /*062c*/ 	.word	0x00000006
        /*0630*/ 	.word	0x00000000
        /*0634*/ 	.short	0x010a
        /*0636*/ 	.byte	0x3f
	.zero		1


	//   ....[92]....
        /*0638*/ 	.word	0x0000a7f0
        /*063c*/ 	.word	0x00000009
        /*0640*/ 	.word	0x00000000
        /*0644*/ 	.short	0x010a
        /*0646*/ 	.byte	0x3f
	.zero		1


	//   ....[93]....
        /*0648*/ 	.word	0x0000a840
        /*064c*/ 	.word	0x00000006
        /*0650*/ 	.word	0x00000000
        /*0654*/ 	.short	0x010a
        /*0656*/ 	.byte	0x3f
	.zero		1


	//   ....[94]....
        /*0658*/ 	.word	0x0000a890
        /*065c*/ 	.word	0x00000009
        /*0660*/ 	.word	0x00000000
        /*0664*/ 	.short	0x010a
        /*0666*/ 	.byte	0x3f
	.zero		1


	//   ....[95]....
        /*0668*/ 	.word	0x0000a8e0
        /*066c*/ 	.word	0x00000006
        /*0670*/ 	.word	0x00000000
        /*0674*/ 	.short	0x010a
        /*0676*/ 	.byte	0x3f
	.zero		1


	//   ....[96]....
        /*0678*/ 	.word	0x0000a930
        /*067c*/ 	.word	0x00000009
        /*0680*/ 	.word	0x00000000
        /*0684*/ 	.short	0x010a
        /*0686*/ 	.byte	0x3f
	.zero		1


	//   ....[97]....
        /*0688*/ 	.word	0x0000a980
        /*068c*/ 	.word	0x00000006
        /*0690*/ 	.word	0x00000000
        /*0694*/ 	.short	0x010a
        /*0696*/ 	.byte	0x3f
	.zero		1


	//   ....[98]....
        /*0698*/ 	.word	0x0000a9d0
        /*069c*/ 	.word	0x00000009
        /*06a0*/ 	.word	0x00000000
        /*06a4*/ 	.short	0x010a
        /*06a6*/ 	.byte	0x3f
	.zero		1


	//   ....[99]....
        /*06a8*/ 	.word	0x0000aa20
        /*06ac*/ 	.word	0x00000006
        /*06b0*/ 	.word	0x00000000
        /*06b4*/ 	.short	0x010a
        /*06b6*/ 	.byte	0x3f
	.zero		1


	//----- nvinfo : EIATTR_NUM_MBARRIERS
	.align		4
.L_28:
        /*06b8*/ 	.byte	0x03, 0x38
        /*06ba*/ 	.short	0x002e


	//----- nvinfo : EIATTR_EXIT_INSTR_OFFSETS
	.align		4
        /*06bc*/ 	.byte	0x04, 0x1c
        /*06be*/ 	.short	(.L_30 - .L_29)


	//   ....[0]....
.L_29:
        /*06c0*/ 	.word	0x00000bc0


	//   ....[1]....
        /*06c4*/ 	.word	0x000013b0


	//   ....[2]....
        /*06c8*/ 	.word	0x00008210


	//   ....[3]....
        /*06cc*/ 	.word	0x00008770


	//   ....[4]....
        /*06d0*/ 	.word	0x0000a1c0


	//----- nvinfo : EIATTR_MAX_THREADS
	.align		4
.L_30:
        /*06d4*/ 	.byte	0x04, 0x05
        /*06d6*/ 	.short	(.L_32 - .L_31)
.L_31:
        /*06d8*/ 	.word	0x00000180
        /*06dc*/ 	.word	0x00000001
        /*06e0*/ 	.word	0x00000001


	//----- nvinfo : EIATTR_CRS_STACK_SIZE
	.align		4
.L_32:
        /*06e4*/ 	.byte	0x04, 0x1e
        /*06e6*/ 	.short	(.L_34 - .L_33)
.L_33:
        /*06e8*/ 	.word	0x00000000


	//----- nvinfo : EIATTR_CBANK_PARAM_SIZE
	.align		4
.L_34:
        /*06ec*/ 	.byte	0x03, 0x19
        /*06ee*/ 	.short	0x0470


	//----- nvinfo : EIATTR_PARAM_CBANK
	.align		4
        /*06f0*/ 	.byte	0x04, 0x0a
        /*06f2*/ 	.short	(.L_36 - .L_35)
	.align		4
.L_35:
        /*06f4*/ 	.word	index@(.nv.constant0._ZN7cutlass13device_kernelINS_4gemm6kernel13GemmUniversalIN4cute5tupleIJiiiiEEENS1_10collective13CollectiveMmaINS1_37MainloopSm90TmaGmmaWarpSpecializedFP8ILi22ENS5_IJNS4_1CILi2EEENSA_ILi1EEESC_EEENS1_35KernelTmaWarpSpecializedCooperativeEEENS5_IJNSA_ILi256EEENSA_ILi64EEENSA_ILi32EEEEEENS_12float_e4m3_tENS5_IJlSC_lEEESK_SL_NS4_8TiledMMAINS4_8MMA_AtomIJNS4_4SM904GMMA30MMA_64x64x32_F32E4M3E4M3_SS_TNILNSP_7ScaleInE1ELSR_1EEEEEENS4_6LayoutISD_NS5_IJSC_NSA_ILi0EEESV_EEEEENS5_IJNS4_10UnderscoreESY_SY_EEEEENS4_13SM90_TMA_LOADENS4_14ComposedLayoutINS4_7SwizzleILi1ELi4ELi3EEENS4_18smem_ptr_flag_bitsILi8EEENSU_INS5_IJNSA_ILi8EEESI_EEENS5_IJSI_SC_EEEEEEEvNS4_8identityENS4_23SM90_TMA_LOAD_MULTICASTES1B_vS1C_EENS_8epilogue10collective6detail29Sm90TmaWarpSpecializedAdapterINS1G_15DefaultEpilogueISK_SL_SL_NS1F_6thread17LinearCombinationISK_Li1EffLNS1K_9ScaleType4KindE0ELNS_15FloatRoundStyleE2ESK_EENS1_15EpilogueDefaultEEEEEvvEEEEvNT_6ParamsE)
        /*06f8*/ 	.short	0x0210
        /*06fa*/ 	.short	0x0470


	//----- nvinfo : EIATTR_SW_WAR
	.align		4
.L_36:
        /*06fc*/ 	.byte	0x04, 0x36
        /*06fe*/ 	.short	(.L_38 - .L_37)
.L_37:
        /*0700*/ 	.word	0x00000008
.L_38:


//--------------------- .nv.callgraph             --------------------------
	.section	.nv.callgraph,"",@"SHT_CUDA_CALLGRAPH"
	.align	4
	.sectionentsize	8
	.align		4
        /*0000*/ 	.word	0x00000000
	.align		4
        /*0004*/ 	.word	0xffffffff
	.align		4
        /*0008*/ 	.word	0x00000000
	.align		4
        /*000c*/ 	.word	0xfffffffe
	.align		4
        /*0010*/ 	.word	0x00000000
	.align		4
        /*0014*/ 	.word	0xfffffffd
	.align		4
        /*0018*/ 	.word	0x00000000
	.align		4
        /*001c*/ 	.word	0xfffffffc


//--------------------- .nv.constant4             --------------------------
	.section	.nv.constant4,"a",@progbits
	.align	8
	.align		8
.nv.constant4:
        /*0000*/ 	.dword	_ZN39_INTERNAL_cdd45e04_4_k_cu_d1c1f2a2_48954cuda3std3__45__cpo5beginE
	.align		8
        /*0008*/ 	.dword	_ZN39_INTERNAL_cdd45e04_4_k_cu_d1c1f2a2_48954cuda3std3__45__cpo3endE
	.align		8
        /*0010*/ 	.dword	_ZN39_INTERNAL_cdd45e04_4_k_cu_d1c1f2a2_48954cuda3std3__45__cpo6cbeginE
	.align		8
        /*0018*/ 	.dword	_ZN39_INTERNAL_cdd45e04_4_k_cu_d1c1f2a2_48954cuda3std3__45__cpo4cendE
	.align		8
        /*0020*/ 	.dword	_ZN39_INTERNAL_cdd45e04_4_k_cu_d1c1f2a2_48954cuda3std3__441_GLOBAL__N__cdd45e04_4_k_cu_d1c1f2a2_48956ignoreE
	.align		8
        /*0028*/ 	.dword	_ZN39_INTERNAL_cdd45e04_4_k_cu_d1c1f2a2_48954cuda3std3__419piecewise_constructE
	.align		8
        /*0030*/ 	.dword	_ZN39_INTERNAL_cdd45e04_4_k_cu_d1c1f2a2_48954cuda3std3__48in_placeE
	.align		8
        /*0038*/ 	.dword	_ZN39_INTERNAL_cdd45e04_4_k_cu_d1c1f2a2_48954cuda3std6ranges3__45__cpo4swapE
	.align		8
        /*0040*/ 	.dword	_ZN39_INTERNAL_cdd45e04_4_k_cu_d1c1f2a2_48954cuda3std6ranges3__45__cpo9iter_moveE
	.align		8
        /*0048*/ 	.dword	_ZN39_INTERNAL_cdd45e04_4_k_cu_d1c1f2a2_48954cute7productE
	.align		8
        /*0050*/ 	.dword	_ZN39_INTERNAL_cdd45e04_4_k_cu_d1c1f2a2_48954cute1_E


//--------------------- .text._ZN7cutlass13device_kernelINS_4gemm6kernel13GemmUniversalIN4cute5tupleIJiiiiEEENS1_10collective13CollectiveMmaINS1_37MainloopSm90TmaGmmaWarpSpecializedFP8ILi22ENS5_IJNS4_1CILi2EEENSA_ILi1EEESC_EEENS1_35KernelTmaWarpSpecializedCooperativeEEENS5_IJNSA_ILi256EEENSA_ILi64EEENSA_ILi32EEEEEENS_12float_e4m3_tENS5_IJlSC_lEEESK_SL_NS4_8TiledMMAINS4_8MMA_AtomIJNS4_4SM904GMMA30MMA_64x64x32_F32E4M3E4M3_SS_TNILNSP_7ScaleInE1ELSR_1EEEEEENS4_6LayoutISD_NS5_IJSC_NSA_ILi0EEESV_EEEEENS5_IJNS4_10UnderscoreESY_SY_EEEEENS4_13SM90_TMA_LOADENS4_14ComposedLayoutINS4_7SwizzleILi1ELi4ELi3EEENS4_18smem_ptr_flag_bitsILi8EEENSU_INS5_IJNSA_ILi8EEESI_EEENS5_IJSI_SC_EEEEEEEvNS4_8identityENS4_23SM90_TMA_LOAD_MULTICASTES1B_vS1C_EENS_8epilogue10collective6detail29Sm90TmaWarpSpecializedAdapterINS1G_15DefaultEpilogueISK_SL_SL_NS1F_6thread17LinearCombinationISK_Li1EffLNS1K_9ScaleType4KindE0ELNS_15FloatRoundStyleE2ESK_EENS1_15EpilogueDefaultEEEEEvvEEEEvNT_6ParamsE --------------------------
	.section	.text._ZN7cutlass13device_kernelINS_4gemm6kernel13GemmUniversalIN4cute5tupleIJiiiiEEENS1_10collective13CollectiveMmaINS1_37MainloopSm90TmaGmmaWarpSpecializedFP8ILi22ENS5_IJNS4_1CILi2EEENSA_ILi1EEESC_EEENS1_35KernelTmaWarpSpecializedCooperativeEEENS5_IJNSA_ILi256EEENSA_ILi64EEENSA_ILi32EEEEEENS_12float_e4m3_tENS5_IJlSC_lEEESK_SL_NS4_8TiledMMAINS4_8MMA_AtomIJNS4_4SM904GMMA30MMA_64x64x32_F32E4M3E4M3_SS_TNILNSP_7ScaleInE1ELSR_1EEEEEENS4_6LayoutISD_NS5_IJSC_NSA_ILi0EEESV_EEEEENS5_IJNS4_10UnderscoreESY_SY_EEEEENS4_13SM90_TMA_LOADENS4_14ComposedLayoutINS4_7SwizzleILi1ELi4ELi3EEENS4_18smem_ptr_flag_bitsILi8EEENSU_INS5_IJNSA_ILi8EEESI_EEENS5_IJSI_SC_EEEEEEEvNS4_8identityENS4_23SM90_TMA_LOAD_MULTICASTES1B_vS1C_EENS_8epilogue10collective6detail29Sm90TmaWarpSpecializedAdapterINS1G_15DefaultEpilogueISK_SL_SL_NS1F_6thread17LinearCombinationISK_Li1EffLNS1K_9ScaleType4KindE0ELNS_15FloatRoundStyleE2ESK_EENS1_15EpilogueDefaultEEEEEvvEEEEvNT_6ParamsE,"ax",@progbits
	.align	128
.text._ZN7cutlass13device_kernelINS_4gemm6kernel13GemmUniversalIN4cute5tupleIJiiiiEEENS1_10collective13CollectiveMmaINS1_37MainloopSm90TmaGmmaWarpSpecializedFP8ILi22ENS5_IJNS4_1CILi2EEENSA_ILi1EEESC_EEENS1_35KernelTmaWarpSpecializedCooperativeEEENS5_IJNSA_ILi256EEENSA_ILi64EEENSA_ILi32EEEEEENS_12float_e4m3_tENS5_IJlSC_lEEESK_SL_NS4_8TiledMMAINS4_8MMA_AtomIJNS4_4SM904GMMA30MMA_64x64x32_F32E4M3E4M3_SS_TNILNSP_7ScaleInE1ELSR_1EEEEEENS4_6LayoutISD_NS5_IJSC_NSA_ILi0EEESV_EEEEENS5_IJNS4_10UnderscoreESY_SY_EEEEENS4_13SM90_TMA_LOADENS4_14ComposedLayoutINS4_7SwizzleILi1ELi4ELi3EEENS4_18smem_ptr_flag_bitsILi8EEENSU_INS5_IJNSA_ILi8EEESI_EEENS5_IJSI_SC_EEEEEEEvNS4_8identityENS4_23SM90_TMA_LOAD_MULTICASTES1B_vS1C_EENS_8epilogue10collective6detail29Sm90TmaWarpSpecializedAdapterINS1G_15DefaultEpilogueISK_SL_SL_NS1F_6thread17LinearCombinationISK_Li1EffLNS1K_9ScaleType4KindE0ELNS_15FloatRoundStyleE2ESK_EENS1_15EpilogueDefaultEEEEEvvEEEEvNT_6ParamsE:
        .type           _ZN7cutlass13device_kernelINS_4gemm6kernel13GemmUniversalIN4cute5tupleIJiiiiEEENS1_10collective13CollectiveMmaINS1_37MainloopSm90TmaGmmaWarpSpecializedFP8ILi22ENS5_IJNS4_1CILi2EEENSA_ILi1EEESC_EEENS1_35KernelTmaWarpSpecializedCooperativeEEENS5_IJNSA_ILi256EEENSA_ILi64EEENSA_ILi32EEEEEENS_12float_e4m3_tENS5_IJlSC_lEEESK_SL_NS4_8TiledMMAINS4_8MMA_AtomIJNS4_4SM904GMMA30MMA_64x64x32_F32E4M3E4M3_SS_TNILNSP_7ScaleInE1ELSR_1EEEEEENS4_6LayoutISD_NS5_IJSC_NSA_ILi0EEESV_EEEEENS5_IJNS4_10UnderscoreESY_SY_EEEEENS4_13SM90_TMA_LOADENS4_14ComposedLayoutINS4_7SwizzleILi1ELi4ELi3EEENS4_18smem_ptr_flag_bitsILi8EEENSU_INS5_IJNSA_ILi8EEESI_EEENS5_IJSI_SC_EEEEEEEvNS4_8identityENS4_23SM90_TMA_LOAD_MULTICASTES1B_vS1C_EENS_8epilogue10collective6detail29Sm90TmaWarpSpecializedAdapterINS1G_15DefaultEpilogueISK_SL_SL_NS1F_6thread17LinearCombinationISK_Li1EffLNS1K_9ScaleType4KindE0ELNS_15FloatRoundStyleE2ESK_EENS1_15EpilogueDefaultEEEEEvvEEEEvNT_6ParamsE,@function
        .size           _ZN7cutlass13device_kernelINS_4gemm6kernel13GemmUniversalIN4cute5tupleIJiiiiEEENS1_10collective13CollectiveMmaINS1_37MainloopSm90TmaGmmaWarpSpecializedFP8ILi22ENS5_IJNS4_1CILi2EEENSA_ILi1EEESC_EEENS1_35KernelTmaWarpSpecializedCooperativeEEENS5_IJNSA_ILi256EEENSA_ILi64EEENSA_ILi32EEEEEENS_12float_e4m3_tENS5_IJlSC_lEEESK_SL_NS4_8TiledMMAINS4_8MMA_AtomIJNS4_4SM904GMMA30MMA_64x64x32_F32E4M3E4M3_SS_TNILNSP_7ScaleInE1ELSR_1EEEEEENS4_6LayoutISD_NS5_IJSC_NSA_ILi0EEESV_EEEEENS5_IJNS4_10UnderscoreESY_SY_EEEEENS4_13SM90_TMA_LOADENS4_14ComposedLayoutINS4_7SwizzleILi1ELi4ELi3EEENS4_18smem_ptr_flag_bitsILi8EEENSU_INS5_IJNSA_ILi8EEESI_EEENS5_IJSI_SC_EEEEEEEvNS4_8identityENS4_23SM90_TMA_LOAD_MULTICASTES1B_vS1C_EENS_8epilogue10collective6detail29Sm90TmaWarpSpecializedAdapterINS1G_15DefaultEpilogueISK_SL_SL_NS1F_6thread17LinearCombinationISK_Li1EffLNS1K_9ScaleType4KindE0ELNS_15FloatRoundStyleE2ESK_EENS1_15EpilogueDefaultEEEEEvvEEEEvNT_6ParamsE,(.L_x_243 - _ZN7cutlass13device_kernelINS_4gemm6kernel13GemmUniversalIN4cute5tupleIJiiiiEEENS1_10collective13CollectiveMmaINS1_37MainloopSm90TmaGmmaWarpSpecializedFP8ILi22ENS5_IJNS4_1CILi2EEENSA_ILi1EEESC_EEENS1_35KernelTmaWarpSpecializedCooperativeEEENS5_IJNSA_ILi256EEENSA_ILi64EEENSA_ILi32EEEEEENS_12float_e4m3_tENS5_IJlSC_lEEESK_SL_NS4_8TiledMMAINS4_8MMA_AtomIJNS4_4SM904GMMA30MMA_64x64x32_F32E4M3E4M3_SS_TNILNSP_7ScaleInE1ELSR_1EEEEEENS4_6LayoutISD_NS5_IJSC_NSA_ILi0EEESV_EEEEENS5_IJNS4_10UnderscoreESY_SY_EEEEENS4_13SM90_TMA_LOADENS4_14ComposedLayoutINS4_7SwizzleILi1ELi4ELi3EEENS4_18smem_ptr_flag_bitsILi8EEENSU_INS5_IJNSA_ILi8EEESI_EEENS5_IJSI_SC_EEEEEEEvNS4_8identityENS4_23SM90_TMA_LOAD_MULTICASTES1B_vS1C_EENS_8epilogue10collective6detail29Sm90TmaWarpSpecializedAdapterINS1G_15DefaultEpilogueISK_SL_SL_NS1F_6thread17LinearCombinationISK_Li1EffLNS1K_9ScaleType4KindE0ELNS_15FloatRoundStyleE2ESK_EENS1_15EpilogueDefaultEEEEEvvEEEEvNT_6ParamsE)
        .other          _ZN7cutlass13device_kernelINS_4gemm6kernel13GemmUniversalIN4cute5tupleIJiiiiEEENS1_10collective13CollectiveMmaINS1_37MainloopSm90TmaGmmaWarpSpecializedFP8ILi22ENS5_IJNS4_1CILi2EEENSA_ILi1EEESC_EEENS1_35KernelTmaWarpSpecializedCooperativeEEENS5_IJNSA_ILi256EEENSA_ILi64EEENSA_ILi32EEEEEENS_12float_e4m3_tENS5_IJlSC_lEEESK_SL_NS4_8TiledMMAINS4_8MMA_AtomIJNS4_4SM904GMMA30MMA_64x64x32_F32E4M3E4M3_SS_TNILNSP_7ScaleInE1ELSR_1EEEEEENS4_6LayoutISD_NS5_IJSC_NSA_ILi0EEESV_EEEEENS5_IJNS4_10UnderscoreESY_SY_EEEEENS4_13SM90_TMA_LOADENS4_14ComposedLayoutINS4_7SwizzleILi1ELi4ELi3EEENS4_18smem_ptr_flag_bitsILi8EEENSU_INS5_IJNSA_ILi8EEESI_EEENS5_IJSI_SC_EEEEEEEvNS4_8identityENS4_23SM90_TMA_LOAD_MULTICASTES1B_vS1C_EENS_8epilogue10collective6detail29Sm90TmaWarpSpecializedAdapterINS1G_15DefaultEpilogueISK_SL_SL_NS1F_6thread17LinearCombinationISK_Li1EffLNS1K_9ScaleType4KindE0ELNS_15FloatRoundStyleE2ESK_EENS1_15EpilogueDefaultEEEEEvvEEEEvNT_6ParamsE,@"STO_CUDA_ENTRY STV_DEFAULT"
_ZN7cutlass13device_kernelINS_4gemm6kernel13GemmUniversalIN4cute5tupleIJiiiiEEENS1_10collective13CollectiveMmaINS1_37MainloopSm90TmaGmmaWarpSpecializedFP8ILi22ENS5_IJNS4_1CILi2EEENSA_ILi1EEESC_EEENS1_35KernelTmaWarpSpecializedCooperativeEEENS5_IJNSA_ILi256EEENSA_ILi64EEENSA_ILi32EEEEEENS_12float_e4m3_tENS5_IJlSC_lEEESK_SL_NS4_8TiledMMAINS4_8MMA_AtomIJNS4_4SM904GMMA30MMA_64x64x32_F32E4M3E4M3_SS_TNILNSP_7ScaleInE1ELSR_1EEEEEENS4_6LayoutISD_NS5_IJSC_NSA_ILi0EEESV_EEEEENS5_IJNS4_10UnderscoreESY_SY_EEEEENS4_13SM90_TMA_LOADENS4_14ComposedLayoutINS4_7SwizzleILi1ELi4ELi3EEENS4_18smem_ptr_flag_bitsILi8EEENSU_INS5_IJNSA_ILi8EEESI_EEENS5_IJSI_SC_EEEEEEEvNS4_8identityENS4_23SM90_TMA_LOAD_MULTICASTES1B_vS1C_EENS_8epilogue10collective6detail29Sm90TmaWarpSpecializedAdapterINS1G_15DefaultEpilogueISK_SL_SL_NS1F_6thread17LinearCombinationISK_Li1EffLNS1K_9ScaleType4KindE0ELNS_15FloatRoundStyleE2ESK_EENS1_15EpilogueDefaultEEEEEvvEEEEvNT_6ParamsE:
[----:B------:R-:W-:Y:S01]  /*0000*/  LDC R1, c[0x0][0x28] ;  /* 0x00000a00ff017b82 */ /* 0x000fe20000000800 */
[----:B------:R-:W0:Y:S01]  /*0010*/  S2R R0, SR_TID.X ;  /* 0x0000000000007919 */ /* 0x000e220000002100 */
[----:B------:R-:W-:Y:S01]  /*0020*/  ELECT P0, URZ, PT ;  /* 0x00000000003f782f */ /* 0x000fe20003800000 */
[----:B------:R-:W-:Y:S01]  /*0030*/  BSSY B0, `(.L_x_0) ;  /* 0x000000f000007945 */ /* 0x000fe20003800000 */
[--C-:B0-----:R-:W-:Y:S02]  /*0040*/  SHF.R.U32.HI R2, RZ, 0x5, R0.reuse ;  /* 0x00000005ff027819 */ /* 0x101fe40000011600 */
[----:B------:R-:W-:-:S03]  /*0050*/  SHF.R.U32.HI R3, RZ, 0x7, R0 ;  /* 0x00000007ff037819 */ /* 0x000fc60000011600 */
[----:B------:R-:W0:Y:S04]  /*0060*/  SHFL.IDX PT, R7, R2, RZ, 0x1f ;  /* 0x00001fff02077589 */ /* 0x000e2800000e0000 */
[----:B------:R-:W1:Y:S01]  /*0070*/  SHFL.IDX PT, R3, R3, RZ, 0x1f ;  /* 0x00001fff03037589 */ /* 0x000e6200000e0000 */
[----:B0-----:R-:W-:-:S13]  /*0080*/  ISETP.NE.OR P0, PT, R7, RZ, !P0 ;  /* 0x000000ff0700720c */ /* 0x001fda0004705670 */
[----:B-1----:R-:W-:Y:S05]  /*0090*/  @P0 BRA `(.L_x_1) ;  /* 0x0000000000200947 */ /* 0x002fea0003800000 */
[----:B------:R-:W-:Y:S02]  /*00a0*/  ULDC.64 UR4, c[0x0][0x198] ;  /* 0x0000660000047ab9 */ /* 0x000fe40000000a00 */
[----:B------:R-:W-:Y:S02]  /*00b0*/  UIADD3 UR6, UP0, UR4, 0xf0, URZ ;  /* 0x000000f004067890 */ /* 0x000fe4000ff1e03f */
[----:B------:R-:W-:Y:S02]  /*00c0*/  UIADD3 UR4, UP1, UR4, 0x1f0, URZ ;  /* 0x000001f004047890 */ /* 0x000fe4000ff3e03f */
[----:B------:R-:W-:Y:S02]  /*00d0*/  UIADD3.X UR7, URZ, UR5, URZ, UP0, !UPT ;  /* 0x000000053f077290 */ /* 0x000fe400087fe43f */
[----:B------:R-:W-:-:S07]  /*00e0*/  UIADD3.X UR5, URZ, UR5, URZ, UP1, !UPT ;  /* 0x000000053f057290 */ /* 0x000fce0008ffe43f */
[----:B------:R0:W-:Y:S02]  /*00f0*/  UTMACCTL.PF [UR6] ;  /* 0x00000000060079b9 */ /* 0x0001e40008040000 */
[----:B------:R0:W-:Y:S02]  /*0100*/  UTMACCTL.PF [UR4] ;  /* 0x00000000040079b9 */ /* 0x0001e40008040000 */
[----:B0-----:R-:W-:Y:S01]  /*0110*/  NOP ;  /* 0x0000000000007918 */ /* 0x001fe20000000000 */
.L_x_1:
[----:B------:R-:W-:Y:S05]  /*0120*/  BSYNC B0 ;  /* 0x0000000000007941 */ /* 0x000fea0003800000 */
.L_x_0:
[----:B------:R-:W0:Y:S02]  /*0130*/  SHFL.IDX PT, R4, R2, RZ, 0x1f ;  /* 0x00001fff02047589 */ /* 0x000e2400000e0000 */
[----:B0-----:R-:W-:-:S13]  /*0140*/  ISETP.NE.AND P0, PT, R4, RZ, PT ;  /* 0x000000ff0400720c */ /* 0x001fda0003f05270 */
[----:B------:R-:W-:Y:S05]  /*0150*/  @P0 BRA `(.L_x_2) ;  /* 0x0000000000f40947 */ /* 0x000fea0003800000 */
[----:B------:R-:W-:Y:S01]  /*0160*/  ELECT P0, URZ, PT ;  /* 0x00000000003f782f */ /* 0x000fe20003800000 */
[----:B------:R-:W-:-:S12]  /*0170*/  BSSY B0, `(.L_x_2) ;  /* 0x000003b000007945 */ /* 0x000fd80003800000 */
[----:B------:R-:W-:Y:S05]  /*0180*/  @!P0 BRA `(.L_x_3) ;  /* 0x0000000000e48947 */ /* 0x000fea0003800000 */
[----:B------:R-:W0:Y:S01]  /*0190*/  S2UR UR8, SR_CgaCtaId ;  /* 0x00000000000879c3 */ /* 0x000e220000008800 */
[----:B------:R-:W-:Y:S01]  /*01a0*/  UMOV UR4, 0x400 ;  /* 0x0000040000047882 */ /* 0x000fe20000000000 */
[----:B------:R-:W-:Y:S01]  /*01b0*/  UMOV UR5, 0x1 ;  /* 0x0000000100057882 */ /* 0x000fe20000000000 */
[----:B------:R-:W-:Y:S02]  /*01c0*/  UMOV UR6, 0x4 ;  /* 0x0000000400067882 */ /* 0x000fe40000000000 */
[----:B------:R-:W-:-:S04]  /*01d0*/  UIADD3 UR6, -UR6, 0x100000, URZ ;  /* 0x0010000006067890 */ /* 0x000fc8000fffe13f */
[----:B------:R-:W-:Y:S02]  /*01e0*/  USHF.L.U32 UR7, UR6, 0xb, URZ ;  /* 0x0000000b06077899 */ /* 0x000fe4000800063f */
[----:B------:R-:W-:Y:S02]  /*01f0*/  USHF.L.U32 UR6, UR6, 0x1, URZ ;  /* 0x0000000106067899 */ /* 0x000fe4000800063f */
[----:B0-----:R-:W-:Y:S02]  /*0200*/  ULEA UR8, UR8, UR4, 0x18 ;  /* 0x0000000408087291 */ /* 0x001fe4000f8ec03f */
[----:B------:R-:W-:-:S04]  /*0210*/  UIADD3 UR4, -UR5, 0x100000, URZ ;  /* 0x0010000005047890 */ /* 0x000fc8000fffe13f */
[----:B------:R-:W-:Y:S02]  /*0220*/  USHF.L.U32 UR5, UR4, 0xb, URZ ;  /* 0x0000000b04057899 */ /* 0x000fe4000800063f */
[----:B------:R-:W-:Y:S01]  /*0230*/  USHF.L.U32 UR4, UR4, 0x1, URZ ;  /* 0x0000000104047899 */ /* 0x000fe2000800063f */
[----:B------:R-:W0:Y:S11]  /*0240*/  FENCE.VIEW.ASYNC.S ;  /* 0x00000000000073c6 */ /* 0x000e360000000000 */
[----:B0-----:R0:W1:Y:S01]  /*0250*/  SYNCS.EXCH.64 URZ, [UR8], UR4 ;  /* 0x00000004083f75b2 */ /* 0x0010620008000100 */
[----:B------:R0:W2:Y:S01]  /*0260*/  SYNCS.EXCH.64 URZ, [UR8+0xb0], UR6 ;  /* 0x0000b006083f75b2 */ /* 0x0000a20008000100 */
[----:B------:R0:W3:Y:S01]  /*0270*/  SYNCS.EXCH.64 URZ, [UR8+0x8], UR4 ;  /* 0x00000804083f75b2 */ /* 0x0000e20008000100 */
[----:B------:R0:W4:Y:S01]  /*0280*/  SYNCS.EXCH.64 URZ, [UR8+0xb8], UR6 ;  /* 0x0000b806083f75b2 */ /* 0x0001220008000100 */
[----:B------:R0:W0:Y:S01]  /*0290*/  SYNCS.EXCH.64 URZ, [UR8+0x10], UR4 ;  /* 0x00001004083f75b2 */ /* 0x0000220008000100 */
        /* <DEDUP_REMOVED lines=39> */
[----:B-1234-:R-:W-:Y:S01]  /*0510*/  NOP ;  /* 0x0000000000007918 */ /* 0x01efe20000000000 */
.L_x_3:
[----:B0-----:R-:W-:Y:S05]  /*0520*/  BSYNC B0 ;  /* 0x0000000000007941 */ /* 0x001fea0003800000 */
.L_x_2:
[----:B------:R-:W-:Y:S01]  /*0530*/  SHF.R.S32.HI R5, RZ, 0x1f, R0 ;  /* 0x0000001fff057819 */ /* 0x000fe20000011400 */
[----:B------:R-:W0:Y:S01]  /*0540*/  SHFL.IDX PT, R2, R2, RZ, 0x1f ;  /* 0x00001fff02027589 */ /* 0x000e2200000e0000 */
[----:B------:R-:W1:Y:S01]  /*0550*/  S2UR UR8, SR_CTAID.X ;  /* 0x00000000000879c3 */ /* 0x000e620000002500 */
[----:B------:R-:W-:Y:S02]  /*0560*/  ELECT P0, URZ, PT ;  /* 0x00000000003f782f */ /* 0x000fe40003800000 */
[----:B------:R-:W-:Y:S01]  /*0570*/  LEA.HI R5, R5, R0, RZ, 0x7 ;  /* 0x0000000005057211 */ /* 0x000fe200078f38ff */
[----:B------:R-:W2:Y:S01]  /*0580*/  S2R R8, SR_CTAID.Y ;  /* 0x0000000000087919 */ /* 0x000ea20000002600 */
[----:B------:R-:W-:Y:S01]  /*0590*/  SHF.R.S32.HI R11, RZ, 0x1f, R4 ;  /* 0x0000001fff0b7819 */ /* 0x000fe20000011404 */
[----:B------:R-:W-:Y:S01]  /*05a0*/  ULDC UR4, c[0x0][0x150] ;  /* 0x0000540000047ab9 */ /* 0x000fe20000000800 */
[----:B------:R-:W-:Y:S01]  /*05b0*/  LOP3.LUT R5, R5, 0xffffff80, RZ, 0xc0, !PT ;  /* 0xffffff8005057812 */ /* 0x000fe200078ec0ff */
[----:B------:R-:W-:Y:S01]  /*05c0*/  VIADD R16, R3, 0xffffffff ;  /* 0xffffffff03107836 */ /* 0x000fe20000000000 */
[----:B------:R-:W-:Y:S01]  /*05d0*/  LEA.HI R11, R11, R4, RZ, 0x2 ;  /* 0x000000040b0b7211 */ /* 0x000fe200078f10ff */
[----:B------:R-:W3:Y:S01]  /*05e0*/  LDC R12, c[0x0][0x144] ;  /* 0x00005100ff0c7b82 */ /* 0x000ee20000000800 */
[----:B------:R-:W-:Y:S01]  /*05f0*/  NOP ;  /* 0x0000000000007918 */ /* 0x000fe20000000000 */
[----:B------:R-:W-:Y:S01]  /*0600*/  IMAD.IADD R6, R0, 0x1, -R5 ;  /* 0x0000000100067824 */ /* 0x000fe200078e0a05 */
[----:B------:R-:W-:Y:S01]  /*0610*/  LOP3.LUT R11, R11, 0x3ffffffc, RZ, 0xc0, !PT ;  /* 0x3ffffffc0b0b7812 */ /* 0x000fe200078ec0ff */
[----:B------:R-:W-:Y:S01]  /*0620*/  NOP ;  /* 0x0000000000007918 */ /* 0x000fe20000000000 */
[----:B------:R-:W-:-:S02]  /*0630*/  ISETP.NE.AND P4, PT, R3, RZ, PT ;  /* 0x000000ff0300720c */ /* 0x000fc40003f85270 */
[----:B------:R-:W-:Y:S01]  /*0640*/  SHF.R.S32.HI R5, RZ, 0x1f, R6 ;  /* 0x0000001fff057819 */ /* 0x000fe20000011406 */
[----:B------:R-:W-:Y:S01]  /*0650*/  IMAD.IADD R4, R4, 0x1, -R11 ;  /* 0x0000000104047824 */ /* 0x000fe200078e0a0b */
[----:B------:R-:W4:Y:S01]  /*0660*/  LDC R14, c[0x0][0x140] ;  /* 0x00005000ff0e7b82 */ /* 0x000f220000000800 */
[----:B------:R-:W-:Y:S02]  /*0670*/  ISETP.GE.U32.AND P6, PT, R16, 0x2, PT ;  /* 0x000000021000780c */ /* 0x000fe40003fc6070 */
[----:B------:R-:W-:Y:S02]  /*0680*/  LEA.HI R5, R5, R6, RZ, 0x3 ;  /* 0x0000000605057211 */ /* 0x000fe400078f18ff */
[----:B0-----:R-:W-:Y:S02]  /*0690*/  ISETP.NE.OR P0, PT, R2, RZ, !P0 ;  /* 0x000000ff0200720c */ /* 0x001fe40004705670 */
[--C-:B------:R-:W-:Y:S01]  /*06a0*/  SHF.R.S32.HI R2, RZ, 0x3, R5.reuse ;  /* 0x00000003ff027819 */ /* 0x100fe20000011405 */
[----:B------:R-:W0:Y:S01]  /*06b0*/  LDC R13, c[0x0][0x148] ;  /* 0x00005200ff0d7b82 */ /* 0x000e220000000800 */
[----:B------:R-:W-:-:S02]  /*06c0*/  SHF.R.S32.HI R5, RZ, 0x1f, R5 ;  /* 0x0000001fff057819 */ /* 0x000fc40000011405 */
[----:B-1----:R-:W-:Y:S02]  /*06d0*/  I2FP.F32.U32 R10, UR8 ;  /* 0x00000008000a7c45 */ /* 0x002fe40008201000 */
[----:B------:R-:W-:-:S03]  /*06e0*/  LEA.HI R5, R5, R2, RZ, 0x2 ;  /* 0x0000000205057211 */ /* 0x000fc600078f10ff */
[----:B------:R-:W-:Y:S01]  /*06f0*/  FMUL R10, R10, UR4 ;  /* 0x000000040a0a7c20 */ /* 0x000fe20008400000 */
[----:B------:R-:W-:Y:S01]  /*0700*/  LOP3.LUT R5, R5, 0xfffffffc, RZ, 0xc0, !PT ;  /* 0xfffffffc05057812 */ /* 0x000fe200078ec0ff */
[----:B------:R-:W-:Y:S01]  /*0710*/  VOTEU.ALL UP0, P0 ;  /* 0x00000000003f7886 */ /* 0x000fe20000000000 */
[----:B--2---:R-:W-:Y:S01]  /*0720*/  I2FP.F32.U32 R11, R8 ;  /* 0x00000008000b7245 */ /* 0x004fe20000201000 */
[----:B------:R-:W-:Y:S01]  /*0730*/  ULDC UR4, c[0x0][0x154] ;  /* 0x0000550000047ab9 */ /* 0x000fe20000000800 */
[----:B------:R-:W-:Y:S01]  /*0740*/  VOTEU.ALL UP1, P0 ;  /* 0x00000000003f7886 */ /* 0x000fe20000020000 */
[----:B------:R-:W1:Y:S01]  /*0750*/  F2I.U32.TRUNC.NTZ R10, R10 ;  /* 0x0000000a000a7305 */ /* 0x000e62000020f000 */
[----:B------:R-:W-:Y:S01]  /*0760*/  IMAD.IADD R5, R2, 0x1, -R5 ;  /* 0x0000000102057824 */ /* 0x000fe200078e0a05 */
[----:B------:R-:W2:Y:S01]  /*0770*/  @!UP0 S2UR UR7, SR_CgaCtaId ;  /* 0x00000000000789c3 */ /* 0x000ea20000008800 */
[----:B------:R-:W-:Y:S01]  /*0780*/  @!UP0 UMOV UR6, 0x400 ;  /* 0x0000040000068882 */ /* 0x000fe20000000000 */
[----:B----4-:R-:W-:Y:S01]  /*0790*/  ISETP.EQ.U32.AND P2, PT, R14, 0x1, PT ;  /* 0x000000010e00780c */ /* 0x010fe20003f42070 */
[----:B------:R-:W-:-:S05]  /*07a0*/  IMAD R5, R4, 0x4, R5 ;  /* 0x0000000404057824 */ /* 0x000fca00078e0205 */
[----:B------:R-:W-:-:S04]  /*07b0*/  LEA.HI R2, R5, R5, RZ, 0x1 ;  /* 0x0000000505027211 */ /* 0x000fc800078f08ff */
[----:B------:R-:W-:Y:S01]  /*07c0*/  LOP3.LUT R4, R2, 0xfffffffe, RZ, 0xc0, !PT ;  /* 0xfffffffe02047812 */ /* 0x000fe200078ec0ff */
[----:B-1----:R-:W-:Y:S02]  /*07d0*/  IMAD.MOV R15, RZ, RZ, -R10 ;  /* 0x000000ffff0f7224 */ /* 0x002fe400078e0a0a */
[----:B------:R-:W-:Y:S01]  /*07e0*/  FMUL R10, R11, UR4 ;  /* 0x000000040b0a7c20 */ /* 0x000fe20008400000 */
[----:B------:R-:W-:Y:S01]  /*07f0*/  SHF.R.S32.HI R2, RZ, 0x1f, R7 ;  /* 0x0000001fff027819 */ /* 0x000fe20000011407 */
[----:B------:R-:W-:Y:S01]  /*0800*/  UMOV UR4, 0x20 ;  /* 0x0000002000047882 */ /* 0x000fe20000000000 */
[----:B---3--:R-:W-:Y:S01]  /*0810*/  IMAD R12, R12, R15, UR8 ;  /* 0x000000080c0c7e24 */ /* 0x008fe2000f8e020f */
[----:B------:R-:W-:-:S04]  /*0820*/  @!UP0 UIADD3 UR4, -UR4, 0x100000, URZ ;  /* 0x0010000004048890 */ /* 0x000fc8000fffe13f */
[----:B------:R-:W-:Y:S02]  /*0830*/  @!UP0 USHF.L.U32 UR5, UR4, 0xb, URZ ;  /* 0x0000000b04058899 */ /* 0x000fe4000800063f */
[----:B------:R-:W-:Y:S01]  /*0840*/  @!UP0 USHF.L.U32 UR4, UR4, 0x1, URZ ;  /* 0x0000000104048899 */ /* 0x000fe2000800063f */
[C---:B------:R-:W-:Y:S01]  /*0850*/  IMAD.IADD R11, R5.reuse, 0x1, -R4 ;  /* 0x00000001050b7824 */ /* 0x040fe200078e0a04 */
[----:B------:R-:W1:Y:S01]  /*0860*/  F2I.U32.TRUNC.NTZ R10, R10 ;  /* 0x0000000a000a7305 */ /* 0x000e62000020f000 */
[----:B------:R-:W-:Y:S01]  /*0870*/  LEA.HI R2, R2, R7, RZ, 0x2 ;  /* 0x0000000702027211 */ /* 0x000fe200078f10ff */
[----:B------:R-:W-:Y:S02]  /*0880*/  IMAD.SHL.U32 R4, R5, 0x4, RZ ;  /* 0x0000000405047824 */ /* 0x000fe400078e00ff */
[----:B------:R-:W-:Y:S01]  /*0890*/  ISETP.NE.AND P3, PT, R11, R12, PT ;  /* 0x0000000c0b00720c */ /* 0x000fe20003f65270 */
[----:B--2---:R-:W-:Y:S01]  /*08a0*/  @!UP0 ULEA UR6, UR7, UR6, 0x18 ;  /* 0x0000000607068291 */ /* 0x004fe2000f8ec03f */
[----:B------:R-:W-:Y:S01]  /*08b0*/  LOP3.LUT R2, R2, 0xfffffffc, RZ, 0xc0, !PT ;  /* 0xfffffffc02027812 */ /* 0x000fe200078ec0ff */
[----:B------:R-:W-:Y:S01]  /*08c0*/  VOTEU.ALL UP0, P0 ;  /* 0x00000000003f7886 */ /* 0x000fe20000000000 */
[----:B------:R-:W-:-:S02]  /*08d0*/  LOP3.LUT R5, R5, 0xc, R4, 0x78, !PT ;  /* 0x0000000c05057812 */ /* 0x000fc400078e7804 */
[----:B------:R-:W-:Y:S01]  /*08e0*/  LOP3.LUT P0, RZ, R6, 0x7, RZ, 0xc0, !PT ;  /* 0x0000000706ff7812 */ /* 0x000fe2000780c0ff */
[----:B------:R-:W-:Y:S02]  /*08f0*/  IMAD.IADD R7, R7, 0x1, -R2 ;  /* 0x0000000107077824 */ /* 0x000fe400078e0a02 */
[----:B------:R-:W-:Y:S01]  /*0900*/  IMAD.MOV.U32 R6, RZ, RZ, 0x1 ;  /* 0x00000001ff067424 */ /* 0x000fe200078e00ff */
[----:B------:R-:W-:Y:S01]  /*0910*/  ISETP.LT.U32.AND P0, PT, R5, 0x2, !P0 ;  /* 0x000000020500780c */ /* 0x000fe20004701070 */
[----:B-1----:R-:W-:Y:S01]  /*0920*/  IMAD.MOV R20, RZ, RZ, -R10 ;  /* 0x000000ffff147224 */ /* 0x002fe200078e0a0a */
[----:B------:R-:W-:Y:S01]  /*0930*/  ISETP.NE.AND P1, PT, R7, 0x3, PT ;  /* 0x000000030700780c */ /* 0x000fe20003f25270 */
[----:B------:R-:W1:Y:S02]  /*0940*/  FENCE.VIEW.ASYNC.S ;  /* 0x00000000000073c6 */ /* 0x000e640000000000 */
[----:B-1----:R1:W2:Y:S01]  /*0950*/  @!UP0 SYNCS.EXCH.64 URZ, [UR6+0x170], UR4 ;  /* 0x00017004063f85b2 */ /* 0x0022a20008000100 */
[----:B------:R-:W-:Y:S01]  /*0960*/  @P3 LEA.HI R2, R5, R5, RZ, 0x1 ;  /* 0x0000000505023211 */ /* 0x000fe200078f08ff */
[----:B0-----:R-:W-:Y:S01]  /*0970*/  IMAD R11, R13, R20, R8 ;  /* 0x000000140d0b7224 */ /* 0x001fe200078e0208 */
[----:B------:R-:W-:-:S02]  /*0980*/  ISETP.EQ.OR P1, PT, R7, RZ, !P1 ;  /* 0x000000ff0700720c */ /* 0x000fc40004f22670 */
[----:B------:R-:W-:Y:S02]  /*0990*/  @P3 SHF.R.S32.HI R2, RZ, 0x1, R2 ;  /* 0x00000001ff023819 */ /* 0x000fe40000011402 */
[----:B------:R-:W-:Y:S02]  /*09a0*/  ISETP.EQ.AND P1, PT, R3, RZ, P1 ;  /* 0x000000ff0300720c */ /* 0x000fe40000f22270 */
[----:B------:R-:W-:Y:S02]  /*09b0*/  @P3 ISETP.NE.AND P5, PT, R2, R11, PT ;  /* 0x0000000b0200320c */ /* 0x000fe40003fa5270 */
[----:B------:R-:W-:Y:S02]  /*09c0*/  SEL R3, RZ, 0x1, !P0 ;  /* 0x00000001ff037807 */ /* 0x000fe40004000000 */
[----:B------:R-:W-:Y:S02]  /*09d0*/  @P3 SEL R6, RZ, 0x1, P5 ;  /* 0x00000001ff063807 */ /* 0x000fe40002800000 */
[----:B------:R-:W-:Y:S01]  /*09e0*/  SEL R4, RZ, 0x1, !P1 ;  /* 0x00000001ff047807 */ /* 0x000fe20004800000 */
[----:B------:R1:W0:Y:S01]  /*09f0*/  @!UP1 SYNCS.EXCH.64 URZ, [UR6+0x178], UR4 ;  /* 0x00017804063f95b2 */ /* 0x0002220008000100 */
[----:B------:R-:W-:Y:S01]  /*0a00*/  LOP3.LUT R6, R6, R3, RZ, 0xc0, !PT ;  /* 0x0000000306067212 */ /* 0x000fe200078ec0ff */
[----:B------:R-:W-:Y:S01]  /*0a10*/  NOP ;  /* 0x0000000000007918 */ /* 0x000fe20000000000 */
[----:B------:R-:W-:Y:S01]  /*0a20*/  SEL R4, R4, 0x2, P6 ;  /* 0x0000000204047807 */ /* 0x000fe20003000000 */
[----:B------:R-:W-:Y:S06]  /*0a30*/  @!P2 BRA `(.L_x_4) ;  /* 0x000000000008a947 */ /* 0x000fec0003800000 */
[----:B0-2---:R-:W-:Y:S01]  /*0a40*/  UCGABAR_ARV ;  /* 0x00000000000079c7 */ /* 0x005fe20008000000 */
[----:B------:R-:W-:Y:S05]  /*0a50*/  BRA `(.L_x_5) ;  /* 0x0000000000047947 */ /* 0x000fea0003800000 */
.L_x_4:
[----:B0-2---:R-:W-:Y:S01]  /*0a60*/  NOP ;  /* 0x0000000000007918 */ /* 0x005fe20000000000 */
.L_x_5:
[----:B------:R-:W0:Y:S01]  /*0a70*/  LDC R2, c[0x0][0x65c] ;  /* 0x00019700ff027b82 */ /* 0x000e220000000800 */
[----:B------:R-:W-:Y:S01]  /*0a80*/  IMAD.MOV.U32 R3, RZ, RZ, RZ ;  /* 0x000000ffff037224 */ /* 0x000fe200078e00ff */
[----:B0-----:R-:W-:Y:S01]  /*0a90*/  ISETP.NE.AND P3, PT, R2, 0x1, PT ;  /* 0x000000010200780c */ /* 0x001fe20003f65270 */
[----:B------:R-:W-:-:S12]  /*0aa0*/  IMAD.U32 R2, RZ, RZ, UR8 ;  /* 0x00000008ff027e24 */ /* 0x000fd8000f8e00ff */
[----:B------:R-:W0:Y:S01]  /*0ab0*/  @P3 LDC R15, c[0x0][0x10] ;  /* 0x00000400ff0f3b82 */ /* 0x000e220000000800 */
[----:B------:R-:W-:Y:S02]  /*0ac0*/  @P3 IMAD.MOV.U32 R9, RZ, RZ, RZ ;  /* 0x000000ffff093224 */ /* 0x000fe400078e00ff */
[----:B------:R-:W-:-:S05]  /*0ad0*/  @P3 IMAD.MOV.U32 R17, RZ, RZ, RZ ;  /* 0x000000ffff113224 */ /* 0x000fca00078e00ff */
[----:B------:R-:W2:Y:S01]  /*0ae0*/  @!P3 LDC R11, c[0x0][0xc] ;  /* 0x00000300ff0bbb82 */ /* 0x000ea20000000800 */
[----:B0-----:R-:W-:-:S04]  /*0af0*/  @P3 IMAD.WIDE.U32 R14, R15, UR8, R8 ;  /* 0x000000080f0e3c25 */ /* 0x001fc8000f8e0008 */
[----:B--2---:R-:W-:-:S04]  /*0b00*/  @!P3 IMAD.WIDE.U32 R10, R8, R11, R2 ;  /* 0x0000000b080ab225 */ /* 0x004fc800078e0002 */
[----:B------:R-:W-:Y:S02]  /*0b10*/  @P3 IMAD.MOV.U32 R2, RZ, RZ, R14 ;  /* 0x000000ffff023224 */ /* 0x000fe400078e000e */
[----:B------:R-:W-:Y:S02]  /*0b20*/  @P3 IMAD.IADD R3, R15, 0x1, R17 ;  /* 0x000000010f033824 */ /* 0x000fe400078e0211 */
[----:B------:R-:W-:Y:S02]  /*0b30*/  @!P3 IMAD.MOV.U32 R2, RZ, RZ, R10 ;  /* 0x000000ffff02b224 */ /* 0x000fe400078e000a */
[----:B------:R-:W-:Y:S01]  /*0b40*/  @!P3 IMAD.MOV.U32 R3, RZ, RZ, R11 ;  /* 0x000000ffff03b224 */ /* 0x000fe200078e000b */
[----:B------:R-:W-:Y:S06]  /*0b50*/  @!P2 BRA `(.L_x_6) ;  /* 0x00000000000ca947 */ /* 0x000fec0003800000 */
[----:B------:R-:W-:Y:S01]  /*0b60*/  UCGABAR_WAIT ;  /* 0x0000000000007dc7 */ /* 0x000fe20008000000 */
[----:B------:R-:W-:Y:S01]  /*0b70*/  CCTL.IVALL ;  /* 0x00000000ff00798f */ /* 0x000fe20002000000 */
[----:B------:R-:W-:Y:S05]  /*0b80*/  BRA `(.L_x_7) ;  /* 0x0000000000047947 */ /* 0x000fea0003800000 */
.L_x_6:
[----:B------:R-:W-:Y:S06]  /*0b90*/  BAR.SYNC.DEFER_BLOCKING 0x0 ;  /* 0x0000000000007b1d */ /* 0x000fec0000010000 */
.L_x_7:
[----:B------:R-:W-:Y:S05]  /*0ba0*/  @!P4 BRA `(.L_x_8) ;  /* 0x00000074009cc947 */ /* 0x000fea0003800000 */
[----:B------:R-:W-:-:S13]  /*0bb0*/  ISETP.GT.U32.AND P0, PT, R16, 0x1, PT ;  /* 0x000000011000780c */ /* 0x000fda0003f04070 */
[----:B-1----:R-:W-:Y:S05]  /*0bc0*/  @P0 EXIT ;  /* 0x000000000000094d */ /* 0x002fea0003800000 */
[----:B------:R-:W-:Y:S01]  /*0bd0*/  ULDC.64 UR4, c[0x0][0x650] ;  /* 0x0001940000047ab9 */ /* 0x000fe20000000a00 */
[----:B------:R-:W-:Y:S01]  /*0be0*/  PRMT R14, RZ, 0x7610, R14 ;  /* 0x00007610ff0e7816 */ /* 0x000fe2000000000e */
[----:B------:R-:W-:Y:S01]  /*0bf0*/  IMAD.MOV.U32 R10, RZ, RZ, -0x1 ;  /* 0xffffffffff0a7424 */ /* 0x000fe200078e00ff */
[----:B------:R-:W-:Y:S01]  /*0c00*/  ISETP.GE.U32.AND P0, PT, R2, UR4, PT ;  /* 0x0000000402007c0c */ /* 0x000fe2000bf06070 */
[----:B------:R-:W-:Y:S02]  /*0c10*/  IMAD.MOV.U32 R11, RZ, RZ, -0x1 ;  /* 0xffffffffff0b7424 */ /* 0x000fe400078e00ff */
[----:B------:R-:W-:Y:S01]  /*0c20*/  IMAD.MOV.U32 R7, RZ, RZ, -0x1 ;  /* 0xffffffffff077424 */ /* 0x000fe200078e00ff */
[----:B------:R-:W-:-:S13]  /*0c30*/  ISETP.GE.U32.AND.EX P0, PT, R3, UR5, PT, P0 ;  /* 0x0000000503007c0c */ /* 0x000fda000bf06100 */
[----:B------:R-:W-:Y:S05]  /*0c40*/  @P0 BRA `(.L_x_9) ;  /* 0x0000000400280947 */ /* 0x000fea0003800000 */
[----:B------:R-:W0:Y:S01]  /*0c50*/  LDC.64 R22, c[0x0][0x628] ;  /* 0x00018a00ff167b82 */ /* 0x000e220000000a00 */
[----:B------:R-:W-:Y:S02]  /*0c60*/  IMAD.MOV.U32 R10, RZ, RZ, R2 ;  /* 0x000000ffff0a7224 */ /* 0x000fe400078e0002 */
[----:B------:R-:W-:-:S05]  /*0c70*/  IMAD.MOV.U32 R11, RZ, RZ, R3 ;  /* 0x000000ffff0b7224 */ /* 0x000fca00078e0003 */
[----:B------:R-:W1:Y:S08]  /*0c80*/  LDC R18, c[0x0][0x630] ;  /* 0x00018c00ff127b82 */ /* 0x000e700000000800 */
[----:B------:R-:W2:Y:S01]  /*0c90*/  LDC.64 R24, c[0x0][0x620] ;  /* 0x00018800ff187b82 */ /* 0x000ea20000000a00 */
[----:B0-----:R-:W-:-:S04]  /*0ca0*/  ISETP.NE.U32.AND P0, PT, R22, RZ, PT ;  /* 0x000000ff1600720c */ /* 0x001fc80003f05070 */
[----:B------:R-:W-:-:S13]  /*0cb0*/  ISETP.NE.AND.EX P0, PT, R23, RZ, PT, P0 ;  /* 0x000000ff1700720c */ /* 0x000fda0003f05300 */
[----:B-12---:R-:W-:Y:S05]  /*0cc0*/  @!P0 BRA `(.L_x_10) ;  /* 0x0000000000288947 */ /* 0x006fea0003800000 */
[----:B------:R-:W0:Y:S02]  /*0cd0*/  LDC R7, c[0x0][0x634] ;  /* 0x00018d00ff077b82 */ /* 0x000e240000000800 */
[----:B0-----:R-:W-:-:S05]  /*0ce0*/  IADD3 R7, P0, R2, R7, RZ ;  /* 0x0000000702077210 */ /* 0x001fca0007f1e0ff */
[----:B------:R-:W-:-:S04]  /*0cf0*/  IMAD.X R19, RZ, RZ, R3, P0 ;  /* 0x000000ffff137224 */ /* 0x000fc800000e0603 */
[----:B------:R-:W-:-:S04]  /*0d00*/  IMAD.WIDE.U32 R10, R19, R22, RZ ;  /* 0x00000016130a7225 */ /* 0x000fc800078e00ff */
[----:B------:R-:W-:-:S04]  /*0d10*/  IMAD.WIDE.U32 R14, P0, R7, R23, R10 ;  /* 0x00000017070e7225 */ /* 0x000fc8000780000a */
[----:B------:R-:W-:-:S04]  /*0d20*/  IMAD.WIDE.U32 R10, R7, R22, RZ ;  /* 0x00000016070a7225 */ /* 0x000fc800078e00ff */
[----:B------:R-:W-:Y:S01]  /*0d30*/  IMAD.X R17, RZ, RZ, RZ, P0 ;  /* 0x000000ffff117224 */ /* 0x000fe200000e06ff */
[----:B------:R-:W-:Y:S01]  /*0d40*/  IADD3 RZ, P0, R11, R14, RZ ;  /* 0x0000000e0bff7210 */ /* 0x000fe20007f1e0ff */
[----:B------:R-:W-:-:S04]  /*0d50*/  IMAD.MOV.U32 R16, RZ, RZ, R15 ;  /* 0x000000ffff107224 */ /* 0x000fc800078e000f */
[----:B------:R-:W-:-:S08]  /*0d60*/  IMAD.WIDE.U32.X R10, R19, R23, R16, P0 ;  /* 0x00000017130a7225 */ /* 0x000fd000000e0410 */
.L_x_10:
[----:B------:R-:W0:Y:S01]  /*0d70*/  LDC.64 R26, c[0x0][0x640] ;  /* 0x00019000ff1a7b82 */ /* 0x000e220000000a00 */
[--C-:B------:R-:W-:Y:S01]  /*0d80*/  SHF.R.U64 R28, R10, R18, R11.reuse ;  /* 0x000000120a1c7219 */ /* 0x100fe2000000120b */
[----:B------:R-:W-:Y:S01]  /*0d90*/  IMAD R29, R13, R20, R8 ;  /* 0x000000140d1d7224 */ /* 0x000fe200078e0208 */
[----:B------:R-:W-:Y:S01]  /*0da0*/  SHF.R.U32.HI R7, RZ, R18, R11 ;  /* 0x00000012ff077219 */ /* 0x000fe2000001160b */
[----:B------:R-:W-:Y:S01]  /*0db0*/  IMAD.MOV.U32 R23, RZ, RZ, 0x1 ;  /* 0x00000001ff177424 */ /* 0x000fe200078e00ff */
[----:B------:R-:W-:-:S03]  /*0dc0*/  IADD3 R9, P0, RZ, -R28, RZ ;  /* 0x8000001cff097210 */ /* 0x000fc60007f1e0ff */
[----:B------:R-:W1:Y:S02]  /*0dd0*/  LDC R16, c[0x0][0x618] ;  /* 0x00018600ff107b82 */ /* 0x000e640000000800 */
[----:B------:R-:W-:Y:S02]  /*0de0*/  IMAD.X R7, RZ, RZ, ~R7, P0 ;  /* 0x000000ffff077224 */ /* 0x000fe400000e0e07 */
[----:B------:R-:W-:-:S04]  /*0df0*/  IMAD.WIDE.U32 R10, R9, R24, R2 ;  /* 0x00000018090a7225 */ /* 0x000fc800078e0002 */
[----:B------:R-:W2:Y:S01]  /*0e00*/  LDC R15, c[0x0][0x608] ;  /* 0x00018200ff0f7b82 */ /* 0x000ea20000000800 */
[----:B------:R-:W-:-:S04]  /*0e10*/  IMAD R14, R7, R24, RZ ;  /* 0x00000018070e7224 */ /* 0x000fc800078e02ff */
[----:B------:R-:W-:-:S03]  /*0e20*/  IMAD R7, R9, R25, R14 ;  /* 0x0000001909077224 */ /* 0x000fc600078e020e */
[----:B------:R-:W3:Y:S01]  /*0e30*/  LDC R22, c[0x0][0x658] ;  /* 0x00019600ff167b82 */ /* 0x000ee20000000800 */
[----:B------:R-:W-:Y:S01]  /*0e40*/  IMAD.IADD R7, R11, 0x1, R7 ;  /* 0x000000010b077824 */ /* 0x000fe200078e0207 */
[----:B0-----:R-:W-:-:S04]  /*0e50*/  ISETP.NE.U32.AND P0, PT, R26, RZ, PT ;  /* 0x000000ff1a00720c */ /* 0x001fc80003f05070 */
[----:B------:R-:W-:Y:S02]  /*0e60*/  ISETP.NE.AND.EX P0, PT, R27, RZ, PT, P0 ;  /* 0x000000ff1b00720c */ /* 0x000fe40003f05300 */
[----:B------:R-:W0:Y:S01]  /*0e70*/  LDC R18, c[0x0][0x600] ;  /* 0x00018000ff127b82 */ /* 0x000e220000000800 */
[-CC-:B-1----:R-:W-:Y:S02]  /*0e80*/  SHF.R.U64 R19, R10, R16.reuse, R7.reuse ;  /* 0x000000100a137219 */ /* 0x182fe40000001207 */
[----:B------:R-:W-:Y:S01]  /*0e90*/  SHF.R.U32.HI R10, RZ, R16, R7 ;  /* 0x00000010ff0a7219 */ /* 0x000fe20000011607 */
[----:B------:R-:W-:-:S04]  /*0ea0*/  IMAD.MOV.U32 R7, RZ, RZ, -0x1 ;  /* 0xffffffffff077424 */ /* 0x000fc800078e00ff */
[----:B------:R-:W1:Y:S01]  /*0eb0*/  LDC R21, c[0x0][0x648] ;  /* 0x00019200ff157b82 */ /* 0x000e620000000800 */
[-CC-:B--2---:R-:W-:Y:S02]  /*0ec0*/  SHF.R.U64 R16, R19, R15.reuse, R10.reuse ;  /* 0x0000000f13107219 */ /* 0x184fe4000000120a */
[----:B------:R-:W-:-:S05]  /*0ed0*/  SHF.R.U32.HI R9, RZ, R15, R10 ;  /* 0x0000000fff097219 */ /* 0x000fca000001160a */
[----:B------:R-:W2:Y:S01]  /*0ee0*/  LDC R24, c[0x0][0x638] ;  /* 0x00018e00ff187b82 */ /* 0x000ea20000000800 */
[-CC-:B---3--:R-:W-:Y:S02]  /*0ef0*/  SHF.R.U64 R20, R16, R22.reuse, R9.reuse ;  /* 0x0000001610147219 */ /* 0x188fe40000001209 */
[-C--:B------:R-:W-:Y:S02]  /*0f00*/  SHF.L.U32 R7, R7, R22.reuse, RZ ;  /* 0x0000001607077219 */ /* 0x080fe400000006ff */
[----:B------:R-:W-:Y:S01]  /*0f10*/  SHF.R.U32.HI R9, RZ, R22, R9 ;  /* 0x00000016ff097219 */ /* 0x000fe20000011609 */
[----:B------:R-:W-:Y:S01]  /*0f20*/  IMAD.MOV.U32 R8, RZ, RZ, R20 ;  /* 0x000000ffff087224 */ /* 0x000fe200078e0014 */
[----:B------:R-:W-:Y:S01]  /*0f30*/  LOP3.LUT R13, RZ, R7, RZ, 0x33, !PT ;  /* 0x00000007ff0d7212 */ /* 0x000fe200078e33ff */
[----:B------:R-:W3:Y:S01]  /*0f40*/  LDC R25, c[0x0][0x610] ;  /* 0x00018400ff197b82 */ /* 0x000ee20000000800 */
[----:B------:R-:W-:Y:S05]  /*0f50*/  @!P0 BRA `(.L_x_11) ;  /* 0x0000000000288947 */ /* 0x000fea0003800000 */
[----:B------:R-:W4:Y:S02]  /*0f60*/  LDC R7, c[0x0][0x64c] ;  /* 0x00019300ff077b82 */ /* 0x000f240000000800 */
[----:B----4-:R-:W-:-:S05]  /*0f70*/  IADD3 R7, P0, R20, R7, RZ ;  /* 0x0000000714077210 */ /* 0x010fca0007f1e0ff */
        /* <DEDUP_REMOVED lines=8> */
.L_x_11:
[----:B-1----:R-:W-:Y:S01]  /*1000*/  SHF.R.U64 R9, R8, R21, R9 ;  /* 0x0000001508097219 */ /* 0x002fe20000001209 */
[----:B0-----:R-:W-:Y:S01]  /*1010*/  VIADD R10, R18, 0xffffffff ;  /* 0xffffffff120a7836 */ /* 0x001fe20000000000 */
[----:B------:R-:W-:Y:S01]  /*1020*/  SHF.L.U32 R7, R23, R22, RZ ;  /* 0x0000001617077219 */ /* 0x000fe200000006ff */
[----:B------:R-:W-:Y:S01]  /*1030*/  IMAD.MOV.U32 R14, RZ, RZ, 0x1 ;  /* 0x00000001ff0e7424 */ /* 0x000fe200078e00ff */
[----:B------:R-:W-:Y:S01]  /*1040*/  LOP3.LUT R8, R16, R13, RZ, 0xc0, !PT ;  /* 0x0000000d10087212 */ /* 0x000fe200078ec0ff */
[----:B------:R-:W-:Y:S01]  /*1050*/  IMAD.MOV R11, RZ, RZ, -R9 ;  /* 0x000000ffff0b7224 */ /* 0x000fe200078e0a09 */
[----:B------:R-:W-:Y:S02]  /*1060*/  SEL R12, R12, R29, !P3 ;  /* 0x0000001d0c0c7207 */ /* 0x000fe40005800000 */
[----:B------:R-:W-:Y:S01]  /*1070*/  LOP3.LUT R10, R19, R10, RZ, 0xc0, !PT ;  /* 0x0000000a130a7212 */ /* 0x000fe200078ec0ff */
[----:B------:R-:W-:Y:S02]  /*1080*/  IMAD R9, R7, R9, R8 ;  /* 0x0000000907097224 */ /* 0x000fe400078e0208 */
[----:B--2---:R-:W-:-:S02]  /*1090*/  IMAD R7, R11, R24, R20 ;  /* 0x000000180b077224 */ /* 0x004fc400078e0214 */
[----:B---3--:R-:W-:Y:S02]  /*10a0*/  IMAD R12, R9, R25, R12 ;  /* 0x00000019090c7224 */ /* 0x008fe400078e020c */
[----:B------:R-:W-:-:S05]  /*10b0*/  IMAD R7, R7, R18, R10 ;  /* 0x0000001207077224 */ /* 0x000fca00078e020a */
[----:B------:R-:W-:Y:S02]  /*10c0*/  SEL R11, R7, R12, !P3 ;  /* 0x0000000c070b7207 */ /* 0x000fe40005800000 */
[----:B------:R-:W-:Y:S01]  /*10d0*/  SEL R10, R12, R7, !P3 ;  /* 0x000000070c0a7207 */ /* 0x000fe20005800000 */
[----:B------:R-:W-:-:S07]  /*10e0*/  IMAD.MOV.U32 R7, RZ, RZ, R28 ;  /* 0x000000ffff077224 */ /* 0x000fce00078e001c */
.L_x_9:
[----:B------:R-:W-:-:S08]  /*10f0*/  NOP ;  /* 0x0000000000007918 */ /* 0x000fd00000000000 */
[----:B------:R-:W0:Y:S02]  /*1100*/  USETMAXREG.TRY_ALLOC.CTAPOOL UP0, 0xe8 ;  /* 0x000000e8000079c8 */ /* 0x000e240008000600 */
[----:B0-----:R-:W-:-:S13]  /*1110*/  PLOP3.LUT P0, PT, PT, PT, UP0, 0x80, 0x0 ;  /* 0x000000000000781c */ /* 0x001fda0003f0f008 */
[----:B------:R-:W-:Y:S05]  /*1120*/  @!P0 BRA `(.L_x_9) ;  /* 0xfffffffc00f08947 */ /* 0x000fea000383ffff */
[----:B------:R-:W-:Y:S01]  /*1130*/  ULDC.64 UR4, c[0x0][0x598] ;  /* 0x0001660000047ab9 */ /* 0x000fe20000000a00 */
[----:B------:R-:W-:Y:S01]  /*1140*/  ULDC.64 UR16, c[0x0][0x208] ;  /* 0x0000820000107ab9 */ /* 0x000fe20000000a00 */
[----:B------:R-:W-:-:S04]  /*1150*/  ISETP.NE.U32.AND P0, PT, RZ, UR4, PT ;  /* 0x00000004ff007c0c */ /* 0x000fc8000bf05070 */
[----:B------:R-:W-:-:S13]  /*1160*/  ISETP.NE.AND.EX P0, PT, RZ, UR5, PT, P0 ;  /* 0x00000005ff007c0c */ /* 0x000fda000bf05300 */
[----:B------:R-:W-:Y:S05]  /*1170*/  @!P0 BRA `(.L_x_12) ;  /* 0x00000000001c8947 */ /* 0x000fea0003800000 */
[----:B------:R-:W0:Y:S02]  /*1180*/  LDC.64 R8, c[0x0][0x598] ;  /* 0x00016600ff087b82 */ /* 0x000e240000000a00 */
[----:B0-----:R-:W2:Y:S02]  /*1190*/  LDG.E.64 R8, desc[UR16][R8.64] ;  /* 0x0000001008087981 */ /* 0x001ea4000c1e1b00 */
[----:B--2---:R-:W-:-:S04]  /*11a0*/  ISETP.NE.U32.AND P0, PT, R8, RZ, PT ;  /* 0x000000ff0800720c */ /* 0x004fc80003f05070 */
[----:B------:R-:W-:-:S13]  /*11b0*/  ISETP.NE.AND.EX P0, PT, R9, RZ, PT, P0 ;  /* 0x000000ff0900720c */ /* 0x000fda0003f05300 */
[----:B------:R-:W-:Y:S05]  /*11c0*/  @!P0 BRA `(.L_x_12) ;  /* 0x0000000000088947 */ /* 0x000fea0003800000 */
[----:B------:R0:W5:Y:S01]  /*11d0*/  LD.E R8, desc[UR16][R8.64] ;  /* 0x0000001008087980 */ /* 0x000162000c101900 */
[----:B------:R-:W-:Y:S05]  /*11e0*/  BRA `(.L_x_13) ;  /* 0x0000000000207947 */ /* 0x000fea0003800000 */
.L_x_12:
[----:B------:R-:W-:Y:S02]  /*11f0*/  ULDC.64 UR4, c[0x0][0x588] ;  /* 0x0001620000047ab9 */ /* 0x000fe40000000a00 */
[----:B------:R-:W-:-:S04]  /*1200*/  ISETP.NE.U32.AND P0, PT, RZ, UR4, PT ;  /* 0x00000004ff007c0c */ /* 0x000fc8000bf05070 */
[----:B------:R-:W-:-:S13]  /*1210*/  ISETP.NE.AND.EX P0, PT, RZ, UR5, PT, P0 ;  /* 0x00000005ff007c0c */ /* 0x000fda000bf05300 */
[----:B------:R-:W-:Y:S05]  /*1220*/  @!P0 BRA `(.L_x_14) ;  /* 0x00000000000c8947 */ /* 0x000fea0003800000 */
[----:B------:R-:W0:Y:S02]  /*1230*/  LDC.64 R8, c[0x0][0x588] ;  /* 0x00016200ff087b82 */ /* 0x000e240000000a00 */
[----:B0-----:R1:W5:Y:S01]  /*1240*/  LDG.E R8, desc[UR16][R8.64] ;  /* 0x0000001008087981 */ /* 0x001362000c1e1900 */
[----:B------:R-:W-:Y:S05]  /*1250*/  BRA `(.L_x_13) ;  /* 0x0000000000047947 */ /* 0x000fea0003800000 */
.L_x_14:
[----:B------:R-:W2:Y:S02]  /*1260*/  LDC R8, c[0x0][0x580] ;  /* 0x00016000ff087b82 */ /* 0x000ea40000000800 */
.L_x_13:
[----:B------:R-:W-:Y:S02]  /*1270*/  ULDC.64 UR4, c[0x0][0x5a0] ;  /* 0x0001680000047ab9 */ /* 0x000fe40000000a00 */
[----:B------:R-:W-:-:S04]  /*1280*/  ISETP.NE.U32.AND P0, PT, RZ, UR4, PT ;  /* 0x00000004ff007c0c */ /* 0x000fc8000bf05070 */
[----:B------:R-:W-:-:S13]  /*1290*/  ISETP.NE.AND.EX P0, PT, RZ, UR5, PT, P0 ;  /* 0x00000005ff007c0c */ /* 0x000fda000bf05300 */
[----:B------:R-:W-:Y:S05]  /*12a0*/  @!P0 BRA `(.L_x_15) ;  /* 0x00000000001c8947 */ /* 0x000fea0003800000 */
[----:B------:R-:W3:Y:S02]  /*12b0*/  LDC.64 R12, c[0x0][0x5a0] ;  /* 0x00016800ff0c7b82 */ /* 0x000ee40000000a00 */
[----:B---3--:R-:W3:Y:S02]  /*12c0*/  LDG.E.64 R12, desc[UR16][R12.64] ;  /* 0x000000100c0c7981 */ /* 0x008ee4000c1e1b00 */
[----:B---3--:R-:W-:-:S04]  /*12d0*/  ISETP.NE.U32.AND P0, PT, R12, RZ, PT ;  /* 0x000000ff0c00720c */ /* 0x008fc80003f05070 */
[----:B------:R-:W-:-:S13]  /*12e0*/  ISETP.NE.AND.EX P0, PT, R13, RZ, PT, P0 ;  /* 0x000000ff0d00720c */ /* 0x000fda0003f05300 */
[----:B------:R-:W-:Y:S05]  /*12f0*/  @!P0 BRA `(.L_x_15) ;  /* 0x0000000000088947 */ /* 0x000fea0003800000 */
[----:B01----:R0:W5:Y:S01]  /*1300*/  LD.E R9, desc[UR16][R12.64] ;  /* 0x000000100c097980 */ /* 0x003162000c101900 */
[----:B------:R-:W-:Y:S05]  /*1310*/  BRA `(.L_x_16) ;  /* 0x0000000000207947 */ /* 0x000fea0003800000 */
.L_x_15:
[----:B------:R-:W-:Y:S02]  /*1320*/  ULDC.64 UR4, c[0x0][0x590] ;  /* 0x0001640000047ab9 */ /* 0x000fe40000000a00 */
[----:B------:R-:W-:-:S04]  /*1330*/  ISETP.NE.U32.AND P0, PT, RZ, UR4, PT ;  /* 0x00000004ff007c0c */ /* 0x000fc8000bf05070 */
[----:B------:R-:W-:-:S13]  /*1340*/  ISETP.NE.AND.EX P0, PT, RZ, UR5, PT, P0 ;  /* 0x00000005ff007c0c */ /* 0x000fda000bf05300 */
[----:B------:R-:W-:Y:S05]  /*1350*/  @!P0 BRA `(.L_x_17) ;  /* 0x00000000000c8947 */ /* 0x000fea0003800000 */
[----:B------:R-:W0:Y:S02]  /*1360*/  LDC.64 R12, c[0x0][0x590] ;  /* 0x00016400ff0c7b82 */ /* 0x000e240000000a00 */
[----:B01----:R1:W5:Y:S01]  /*1370*/  LDG.E R9, desc[UR16][R12.64] ;  /* 0x000000100c097981 */ /* 0x003362000c1e1900 */
[----:B------:R-:W-:Y:S05]  /*1380*/  BRA `(.L_x_16) ;  /* 0x0000000000047947 */ /* 0x000fea0003800000 */
.L_x_17:
[----:B01----:R-:W3:Y:S02]  /*1390*/  LDC R9, c[0x0][0x584] ;  /* 0x00016100ff097b82 */ /* 0x003ee40000000800 */
.L_x_16:
[----:B------:R-:W-:-:S13]  /*13a0*/  LOP3.LUT P0, RZ, R14, 0xff, RZ, 0xc0, !PT ;  /* 0x000000ff0eff7812 */ /* 0x000fda000780c0ff */
[----:B------:R-:W-:Y:S05]  /*13b0*/  @!P0 EXIT ;  /* 0x000000000000894d */ /* 0x000fea0003800000 */
[----:B------:R-:W-:Y:S01]  /*13c0*/  ULDC UR4, c[0x0][0x28c] ;  /* 0x0000a30000047ab9 */ /* 0x000fe20000000800 */
[----:B------:R-:W-:Y:S01]  /*13d0*/  LOP3.LUT R144, R4, 0x1, RZ, 0xfc, !PT ;  /* 0x0000000104907812 */ /* 0x000fe200078efcff */
[----:B------:R-:W-:-:S04]  /*13e0*/  UIADD3 UR4, UR4, 0x1f, URZ ;  /* 0x0000001f04047890 */ /* 0x000fc8000fffe03f */
[----:B------:R-:W-:-:S04]  /*13f0*/  USHF.R.S32.HI UR5, URZ, 0x1f, UR4 ;  /* 0x0000001f3f057899 */ /* 0x000fc80008011404 */
[----:B------:R-:W-:-:S03]  /*1400*/  ULEA.HI UR5, UR5, UR4, URZ, 0x5 ;  /* 0x0000000405057291 */ /* 0x000fc6000f8f283f */
[----:B------:R-:W-:Y:S01]  /*1410*/  UMOV UR4, URZ ;  /* 0x0000003f00047c82 */ /* 0x000fe20008000000 */
[----:B------:R-:W-:-:S03]  /*1420*/  USHF.R.S32.HI UR9, URZ, 0x5, UR5 ;  /* 0x000000053f097899 */ /* 0x000fc60008011405 */
[----:B------:R-:W-:-:S09]  /*1430*/  UMOV UR5, URZ ;  /* 0x0000003f00057c82 */ /* 0x000fd20008000000 */
.L_x_172:
[----:B01----:R-:W-:Y:S01]  /*1440*/  LOP3.LUT R12, R0, 0x80, RZ, 0xc0, !PT ;  /* 0x00000080000c7812 */ /* 0x003fe200078ec0ff */
[----:B------:R-:W0:Y:S01]  /*1450*/  S2UR UR13, SR_CgaCtaId ;  /* 0x00000000000d79c3 */ /* 0x000e220000008800 */
[----:B------:R-:W-:Y:S01]  /*1460*/  UMOV UR12, 0x400 ;  /* 0x00000400000c7882 */ /* 0x000fe20000000000 */
[----:B------:R-:W-:Y:S01]  /*1470*/  UMOV UR6, URZ ;  /* 0x0000003f00067c82 */ /* 0x000fe20008000000 */
[----:B------:R-:W-:Y:S01]  /*1480*/  SHF.R.U32.HI R12, RZ, 0x7, R12 ;  /* 0x00000007ff0c7819 */ /* 0x000fe2000001160c */
[----:B------:R-:W-:Y:S01]  /*1490*/  UMOV UR7, URZ ;  /* 0x0000003f00077c82 */ /* 0x000fe20008000000 */
[----:B------:R-:W-:Y:S01]  /*14a0*/  UMOV UR18, UR5 ;  /* 0x0000000500127c82 */ /* 0x000fe20008000000 */
[----:B------:R-:W-:Y:S02]  /*14b0*/  CS2R R20, SRZ ;  /* 0x0000000000147805 */ /* 0x000fe4000001ff00 */
[----:B------:R-:W-:Y:S01]  /*14c0*/  CS2R R18, SRZ ;  /* 0x0000000000127805 */ /* 0x000fe2000001ff00 */
[----:B------:R-:W1:Y:S01]  /*14d0*/  LDC R13, c[0x0][0x28c] ;  /* 0x0000a300ff0d7b82 */ /* 0x000e620000000800 */
[----:B----4-:R-:W4:Y:S01]  /*14e0*/  SHFL.IDX PT, R12, R12, RZ, 0x1f ;  /* 0x00001fff0c0c7589 */ /* 0x010f2200000e0000 */
[----:B------:R-:W-:-:S02]  /*14f0*/  CS2R R22, SRZ ;  /* 0x0000000000167805 */ /* 0x000fc4000001ff00 */
[----:B------:R-:W-:Y:S02]  /*1500*/  CS2R R88, SRZ ;  /* 0x0000000000587805 */ /* 0x000fe4000001ff00 */
[----:B------:R-:W-:Y:S02]  /*1510*/  CS2R R90, SRZ ;  /* 0x00000000005a7805 */ /* 0x000fe4000001ff00 */
[----:B------:R-:W-:Y:S02]  /*1520*/  CS2R R92, SRZ ;  /* 0x00000000005c7805 */ /* 0x000fe4000001ff00 */
[----:B------:R-:W-:Y:S02]  /*1530*/  CS2R R94, SRZ ;  /* 0x00000000005e7805 */ /* 0x000fe4000001ff00 */
[----:B------:R-:W-:Y:S02]  /*1540*/  CS2R R98, SRZ ;  /* 0x0000000000627805 */ /* 0x000fe4000001ff00 */
        /* <DEDUP_REMOVED lines=16> */
[----:B-1----:R-:W-:Y:S02]  /*1650*/  ISETP.GE.AND P0, PT, R13, 0x1, PT ;  /* 0x000000010d00780c */ /* 0x002fe40003f06270 */
[----:B------:R-:W-:Y:S02]  /*1660*/  CS2R R130, SRZ ;  /* 0x0000000000827805 */ /* 0x000fe4000001ff00 */
[----:B----4-:R-:W-:-:S02]  /*1670*/  R2UR UR8, R12 ;  /* 0x000000000c0872ca */ /* 0x010fc400000e0000 */
[----:B------:R-:W-:Y:S02]  /*1680*/  CS2R R132, SRZ ;  /* 0x0000000000847805 */ /* 0x000fe4000001ff00 */
[----:B------:R-:W-:Y:S02]  /*1690*/  CS2R R134, SRZ ;  /* 0x0000000000867805 */ /* 0x000fe4000001ff00 */
[----:B------:R-:W-:Y:S02]  /*16a0*/  CS2R R136, SRZ ;  /* 0x0000000000887805 */ /* 0x000fe4000001ff00 */
[----:B------:R-:W-:Y:S02]  /*16b0*/  CS2R R138, SRZ ;  /* 0x00000000008a7805 */ /* 0x000fe4000001ff00 */
[----:B------:R-:W-:Y:S02]  /*16c0*/  CS2R R140, SRZ ;  /* 0x00000000008c7805 */ /* 0x000fe4000001ff00 */
[----:B------:R-:W-:Y:S01]  /*16d0*/  CS2R R142, SRZ ;  /* 0x00000000008e7805 */ /* 0x000fe2000001ff00 */
[----:B------:R-:W-:Y:S01]  /*16e0*/  IMAD.MOV.U32 R145, RZ, RZ, RZ ;  /* 0x000000ffff917224 */ /* 0x000fe200078e00ff */
[----:B------:R-:W-:Y:S01]  /*16f0*/  CS2R R56, SRZ ;  /* 0x0000000000387805 */ /* 0x000fe2000001ff00 */
[----:B------:R-:W-:Y:S01]  /*1700*/  IMAD.MOV.U32 R147, RZ, RZ, RZ ;  /* 0x000000ffff937224 */ /* 0x000fe200078e00ff */
[----:B------:R-:W-:Y:S01]  /*1710*/  CS2R R58, SRZ ;  /* 0x00000000003a7805 */ /* 0x000fe2000001ff00 */
[----:B------:R-:W-:Y:S01]  /*1720*/  IMAD.U32 R16, RZ, RZ, UR4 ;  /* 0x00000004ff107e24 */ /* 0x000fe2000f8e00ff */
[----:B------:R-:W-:Y:S01]  /*1730*/  CS2R R60, SRZ ;  /* 0x00000000003c7805 */ /* 0x000fe2000001ff00 */
[----:B------:R-:W-:Y:S01]  /*1740*/  ULEA.HI UR10, UR8, UR8, URZ, 0x1 ;  /* 0x00000008080a7291 */ /* 0x000fe2000f8f083f */
[----:B------:R-:W-:-:S02]  /*1750*/  CS2R R62, SRZ ;  /* 0x00000000003e7805 */ /* 0x000fc4000001ff00 */
[----:B------:R-:W-:Y:S02]  /*1760*/  CS2R R64, SRZ ;  /* 0x0000000000407805 */ /* 0x000fe4000001ff00 */
[----:B------:R-:W-:Y:S01]  /*1770*/  CS2R R66, SRZ ;  /* 0x0000000000427805 */ /* 0x000fe2000001ff00 */
[----:B------:R-:W-:Y:S01]  /*1780*/  ULOP3.LUT UR11, UR10, 0x1ffffe, URZ, 0xc0, !UPT ;  /* 0x001ffffe0a0b7892 */ /* 0x000fe2000f8ec03f */
[----:B------:R-:W-:Y:S01]  /*1790*/  CS2R R68, SRZ ;  /* 0x0000000000447805 */ /* 0x000fe2000001ff00 */
[----:B0-----:R-:W-:Y:S01]  /*17a0*/  ULEA UR10, UR13, UR12, 0x18 ;  /* 0x0000000c0d0a7291 */ /* 0x001fe2000f8ec03f */
[----:B------:R-:W-:Y:S01]  /*17b0*/  CS2R R70, SRZ ;  /* 0x0000000000467805 */ /* 0x000fe2000001ff00 */
[----:B------:R-:W-:Y:S01]  /*17c0*/  UIADD3 UR11, UR8, -UR11, URZ ;  /* 0x8000000b080b7290 */ /* 0x000fe2000fffe03f */
[----:B------:R-:W-:Y:S02]  /*17d0*/  CS2R R72, SRZ ;  /* 0x0000000000487805 */ /* 0x000fe4000001ff00 */
[----:B------:R-:W-:Y:S01]  /*17e0*/  CS2R R74, SRZ ;  /* 0x00000000004a7805 */ /* 0x000fe2000001ff00 */
[----:B------:R-:W-:Y:S01]  /*17f0*/  UMOV UR8, URZ ;  /* 0x0000003f00087c82 */ /* 0x000fe20008000000 */
[----:B------:R-:W-:Y:S01]  /*1800*/  ULEA UR11, UR11, UR10, 0xb ;  /* 0x0000000a0b0b7291 */ /* 0x000fe2000f8e583f */
[----:B------:R-:W-:-:S02]  /*1810*/  CS2R R76, SRZ ;  /* 0x00000000004c7805 */ /* 0x000fc4000001ff00 */
[----:B------:R-:W-:Y:S02]  /*1820*/  CS2R R78, SRZ ;  /* 0x00000000004e7805 */ /* 0x000fe4000001ff00 */
[----:B------:R-:W-:Y:S01]  /*1830*/  CS2R R80, SRZ ;  /* 0x0000000000507805 */ /* 0x000fe2000001ff00 */
[----:B------:R-:W-:Y:S01]  /*1840*/  UIADD3 UR11, UR11, 0x280, URZ ;  /* 0x000002800b0b7890 */ /* 0x000fe2000fffe03f */
[----:B------:R-:W-:Y:S02]  /*1850*/  CS2R R82, SRZ ;  /* 0x0000000000527805 */ /* 0x000fe4000001ff00 */
[----:B------:R-:W-:Y:S02]  /*1860*/  CS2R R84, SRZ ;  /* 0x0000000000547805 */ /* 0x000fe4000001ff00 */
[----:B------:R-:W-:Y:S01]  /*1870*/  CS2R R86, SRZ ;  /* 0x0000000000567805 */ /* 0x000fe2000001ff00 */
[----:B------:R-:W-:Y:S01]  /*1880*/  USHF.R.U32.HI UR11, URZ, 0x4, UR11 ;  /* 0x000000043f0b7899 */ /* 0x000fe2000801160b */
[----:B------:R-:W-:-:S02]  /*1890*/  CS2R R24, SRZ ;  /* 0x0000000000187805 */ /* 0x000fc4000001ff00 */
[----:B------:R-:W-:Y:S02]  /*18a0*/  CS2R R26, SRZ ;  /* 0x00000000001a7805 */ /* 0x000fe4000001ff00 */
[----:B------:R-:W-:Y:S01]  /*18b0*/  CS2R R28, SRZ ;  /* 0x00000000001c7805 */ /* 0x000fe2000001ff00 */
[----:B------:R-:W-:Y:S01]  /*18c0*/  ULOP3.LUT UR11, UR11, 0x3fff, URZ, 0xc0, !UPT ;  /* 0x00003fff0b0b7892 */ /* 0x000fe2000f8ec03f */
        /* <DEDUP_REMOVED lines=12> */
[----:B------:R-:W-:Y:S01]  /*1990*/  CS2R R54, SRZ ;  /* 0x0000000000367805 */ /* 0x000fe2000001ff00 */
[----:B--23--:R-:W-:Y:S06]  /*19a0*/  @!P0 BRA `(.L_x_18) ;  /* 0x0000000800308947 */ /* 0x00cfec0003800000 */
[----:B------:R-:W-:-:S13]  /*19b0*/  ISETP.NE.AND P1, PT, R144, 0x3, PT ;  /* 0x000000039000780c */ /* 0x000fda0003f25270 */
[----:B------:R-:W-:Y:S05]  /*19c0*/  @!P1 BRA `(.L_x_19) ;  /* 0x0000000000049947 */ /* 0x000fea0003800000 */
[----:B------:R-:W-:Y:S01]  /*19d0*/  BPT.TRAP 0x1 ;  /* 0x000000040000795c */ /* 0x000fe20000300000 */
.L_x_19:
[----:B------:R-:W-:Y:S01]  /*19e0*/  ULEA UR7, UR5, UR10, 0x3 ;  /* 0x0000000a05077291 */ /* 0x000fe2000f8e183f */
[----:B------:R-:W-:-:S05]  /*19f0*/  IMAD.U32 R12, RZ, RZ, UR4 ;  /* 0x00000004ff0c7e24 */ /* 0x000fca000f8e00ff */
[----:B------:R-:W-:-:S04]  /*1a00*/  SHF.L.U32 R12, R12, 0x1f, RZ ;  /* 0x0000001f0c0c7819 */ /* 0x000fc800000006ff */
[----:B------:R0:W1:Y:S01]  /*1a10*/  SYNCS.PHASECHK.TRANS64.TRYWAIT P0, [UR7], R12 ;  /* 0x0000000cff0075a7 */ /* 0x0000620008000147 */
[----:B------:R-:W-:Y:S05]  /*1a20*/  @!P1 BRA `(.L_x_20) ;  /* 0x0000000000049947 */ /* 0x000fea0003800000 */
[----:B------:R-:W-:Y:S01]  /*1a30*/  BPT.TRAP 0x1 ;  /* 0x000000040000795c */ /* 0x000fe20000300000 */
.L_x_20:
[----:B------:R-:W-:Y:S01]  /*1a40*/  UMOV UR6, 0x1 ;  /* 0x0000000100067882 */ /* 0x000fe20000000000 */
[----:B------:R-:W-:Y:S01]  /*1a50*/  IMAD.MOV.U32 R20, RZ, RZ, RZ ;  /* 0x000000ffff147224 */ /* 0x000fe200078e00ff */
[----:B-1----:R-:W-:Y:S06]  /*1a60*/  @P0 BRA `(.L_x_21) ;  /* 0x0000000000080947 */ /* 0x002fec0003800000 */
[----:B------:R-:W1:Y:S02]  /*1a70*/  SYNCS.PHASECHK.TRANS64.TRYWAIT P0, [UR7], R12 ;  /* 0x0000000cff0075a7 */ /* 0x000e640008000147 */
[----:B-1----:R-:W-:Y:S05]  /*1a80*/  @!P0 BRA `(.L_x_22) ;  /* 0x0000008400d08947 */ /* 0x002fea0003800000 */
.L_x_21:
[----:B------:R-:W-:Y:S01]  /*1a90*/  UIADD3 UR7, UR10, 0x2c280, URZ ;  /* 0x0002c2800a077890 */ /* 0x000fe2000fffe03f */
[----:B------:R-:W-:Y:S01]  /*1aa0*/  WARPGROUP.ARRIVE ;  /* 0x00000000000079c5 */ /* 0x000fe20000000000 */
[----:B------:R-:W-:Y:S01]  /*1ab0*/  ULOP3.LUT UR12, UR11, 0x10000, URZ, 0xfc, !UPT ;  /* 0x000100000b0c7892 */ /* 0x000fe2000f8efc3f */
[----:B------:R-:W-:Y:S01]  /*1ac0*/  IMAD.MOV.U32 R21, RZ, RZ, RZ ;  /* 0x000000ffff157224 */ /* 0x000fe200078e00ff */
[----:B------:R-:W-:Y:S01]  /*1ad0*/  USHF.R.U32.HI UR7, URZ, 0x4, UR7 ;  /* 0x000000043f077899 */ /* 0x000fe20008011607 */
[----:B------:R-:W-:Y:S01]  /*1ae0*/  CS2R R18, SRZ ;  /* 0x0000000000127805 */ /* 0x000fe2000001ff00 */
[----:B------:R-:W-:Y:S01]  /*1af0*/  ULEA UR12, UR5, UR12, 0x9 ;  /* 0x0000000c050c7291 */ /* 0x000fe2000f8e483f */
[----:B------:R-:W-:Y:S01]  /*1b00*/  CS2R R22, SRZ ;  /* 0x0000000000167805 */ /* 0x000fe2000001ff00 */
[----:B------:R-:W-:Y:S01]  /*1b10*/  ULOP3.LUT UR7, UR7, 0x3fff, URZ, 0xc0, !UPT ;  /* 0x00003fff07077892 */ /* 0x000fe2000f8ec03f */
[----:B------:R-:W-:Y:S01]  /*1b20*/  CS2R R88, SRZ ;  /* 0x0000000000587805 */ /* 0x000fe2000001ff00 */
[----:B------:R-:W-:Y:S01]  /*1b30*/  UMOV UR13, 0xc0000010 ;  /* 0xc0000010000d7882 */ /* 0x000fe20000000000 */
[----:B------:R-:W-:Y:S01]  /*1b40*/  UMOV UR15, 0xc0000010 ;  /* 0xc0000010000f7882 */ /* 0x000fe20000000000 */
[----:B------:R-:W-:Y:S01]  /*1b50*/  ULOP3.LUT UR7, UR7, 0x10000, URZ, 0xfc, !UPT ;  /* 0x0001000007077892 */ /* 0x000fe2000f8efc3f */
[----:B------:R-:W-:-:S02]  /*1b60*/  CS2R R90, SRZ ;  /* 0x00000000005a7805 */ /* 0x000fc4000001ff00 */
[----:B------:R-:W-:Y:S02]  /*1b70*/  CS2R R92, SRZ ;  /* 0x00000000005c7805 */ /* 0x000fe4000001ff00 */
[----:B------:R-:W-:Y:S01]  /*1b80*/  CS2R R94, SRZ ;  /* 0x00000000005e7805 */ /* 0x000fe2000001ff00 */
[----:B------:R-:W-:Y:S01]  /*1b90*/  ULEA UR14, UR5, UR7, 0x7 ;  /* 0x00000007050e7291 */ /* 0x000fe2000f8e383f */
[----:B------:R-:W-:Y:S01]  /*1ba0*/  CS2R R98, SRZ ;  /* 0x0000000000627805 */ /* 0x000fe2000001ff00 */
[----:B------:R-:W-:Y:S01]  /*1bb0*/  UIADD3 UR7, UR12, 0x100, URZ ;  /* 0x000001000c077890 */ /* 0x000fe2000fffe03f */
[----:B------:R-:W-:Y:S02]  /*1bc0*/  CS2R R96, SRZ ;  /* 0x0000000000607805 */ /* 0x000fe4000001ff00 */
[----:B------:R-:W-:Y:S02]  /*1bd0*/  CS2R R100, SRZ ;  /* 0x0000000000647805 */ /* 0x000fe4000001ff00 */
[----:B------:R-:W-:-:S02]  /*1be0*/  CS2R R102, SRZ ;  /* 0x0000000000667805 */ /* 0x000fc4000001ff00 */
[----:B------:R-:W-:Y:S02]  /*1bf0*/  CS2R R104, SRZ ;  /* 0x0000000000687805 */ /* 0x000fe4000001ff00 */
[----:B------:R-:W-:Y:S02]  /*1c00*/  CS2R R106, SRZ ;  /* 0x00000000006a7805 */ /* 0x000fe4000001ff00 */
[----:B------:R-:W-:Y:S01]  /*1c10*/  CS2R R110, SRZ ;  /* 0x00000000006e7805 */ /* 0x000fe2000001ff00 */
[----:B------:R-:W-:Y:S01]  /*1c20*/  QGMMA.64x64x32.F32.E4M3.E4M3 R56, gdesc[UR12], RZ, !UPT ;  /* 0x00e000000c3879f3 */ /* 0x000fe2000c7008ff */
[----:B------:R-:W-:Y:S01]  /*1c30*/  UMOV UR12, UR7 ;  /* 0x00000007000c7c82 */ /* 0x000fe20008000000 */
[----:B------:R-:W-:Y:S01]  /*1c40*/  ULDC UR7, c[0x0][0x50c] ;  /* 0x0001430000077ab9 */ /* 0x000fe20000000800 */
[----:B------:R-:W-:Y:S01]  /*1c50*/  UMOV UR13, 0xc0000010 ;  /* 0xc0000010000d7882 */ /* 0x000fe20000000000 */
[----:B------:R-:W-:Y:S01]  /*1c60*/  UISETP.NE.AND UP0, UPT, UR7, 0x1, UPT ;  /* 0x000000010700788c */ /* 0x000fe2000bf05270 */
[----:B------:R-:W-:Y:S01]  /*1c70*/  QGMMA.64x64x32.F32.E4M3.E4M3 R24, gdesc[UR12], RZ, !UPT, gsb0 ;  /* 0x00e000000c1879f3 */ /* 0x000fe2000c0008ff */
[----:B------:R-:W-:-:S02]  /*1c80*/  CS2R R108, SRZ ;  /* 0x00000000006c7805 */ /* 0x000fc4000001ff00 */
[----:B------:R-:W-:Y:S01]  /*1c90*/  CS2R R112, SRZ ;  /* 0x0000000000707805 */ /* 0x000fe2000001ff00 */
[----:B------:R-:W-:Y:S01]  /*1ca0*/  USEL UR7, URZ, 0x1, UP0 ;  /* 0x000000013f077887 */ /* 0x000fe20008000000 */
[----:B------:R-:W-:Y:S02]  /*1cb0*/  CS2R R114, SRZ ;  /* 0x0000000000727805 */ /* 0x000fe4000001ff00 */
[----:B------:R-:W-:Y:S02]  /*1cc0*/  CS2R R116, SRZ ;  /* 0x0000000000747805 */ /* 0x000fe4000001ff00 */
[----:B------:R-:W-:Y:S02]  /*1cd0*/  CS2R R118, SRZ ;  /* 0x0000000000767805 */ /* 0x000fe4000001ff00 */
[----:B------:R-:W-:Y:S02]  /*1ce0*/  CS2R R120, SRZ ;  /* 0x0000000000787805 */ /* 0x000fe4000001ff00 */
[----:B------:R-:W-:-:S02]  /*1cf0*/  CS2R R122, SRZ ;  /* 0x00000000007a7805 */ /* 0x000fc4000001ff00 */
[----:B------:R-:W-:Y:S02]  /*1d00*/  ISETP.NE.AND P0, PT, RZ, UR7, PT ;  /* 0x00000007ff007c0c */ /* 0x000fe4000bf05270 */
        /* <DEDUP_REMOVED lines=9> */
[----:B------:R-:W-:Y:S01]  /*1da0*/  CS2R R142, SRZ ;  /* 0x00000000008e7805 */ /* 0x000fe2000001ff00 */
[----:B------:R-:W-:Y:S02]  /*1db0*/  IMAD.MOV.U32 R145, RZ, RZ, RZ ;  /* 0x000000ffff917224 */ /* 0x000fe400078e00ff */
[----:B------:R-:W-:Y:S01]  /*1dc0*/  IMAD.MOV.U32 R147, RZ, RZ, RZ ;  /* 0x000000ffff937224 */ /* 0x000fe200078e00ff */
[----:B------:R-:W-:Y:S06]  /*1dd0*/  @!P0 BRA `(.L_x_23) ;  /* 0x0000000400088947 */ /* 0x000fec0003800000 */
[----:B------:R-:W-:Y:S02]  /*1de0*/  WARPGROUP.DEPBAR.LE gsb0, 0x0 ;  /* 0x00008000000079c5 */ /* 0x000fe40000010000 */
[----:B------:R-:W-:-:S01]  /*1df0*/  FADD R147, RZ, R56 ;  /* 0x00000038ff937221 */ /* 0x000fc20000000000 */
[----:B------:R-:W-:Y:S01]  /*1e00*/  FADD R142, RZ, R57 ;  /* 0x00000039ff8e7221 */ /* 0x000fe20000000000 */
        /* <DEDUP_REMOVED lines=62> */
[----:B------:R-:W-:-:S06]  /*21f0*/  UMOV UR6, URZ ;  /* 0x0000003f00067c82 */ /* 0x000fcc0008000000 */
.L_x_23:
[----:B------:R-:W-:-:S04]  /*2200*/  UIADD3 UR18, UR5, 0x1, URZ ;  /* 0x0000000105127890 */ /* 0x000fc8000fffe03f */
[----:B------:R-:W-:-:S04]  /*2210*/  UISETP.NE.AND UP0, UPT, UR18, 0x16, UPT ;  /* 0x000000161200788c */ /* 0x000fc8000bf05270 */
[----:B------:R-:W-:Y:S02]  /*2220*/  USEL UR8, URZ, 0x1, UP0 ;  /* 0x000000013f087887 */ /* 0x000fe40008000000 */
[----:B------:R-:W-:Y:S02]  /*2230*/  USEL UR18, UR18, URZ, UP0 ;  /* 0x0000003f12127287 */ /* 0x000fe40008000000 */
[----:B------:R-:W-:-:S06]  /*2240*/  ULOP3.LUT UR8, UR4, UR8, URZ, 0x3c, !UPT ;  /* 0x0000000804087292 */ /* 0x000fcc000f8e3c3f */
[----:B------:R-:W-:Y:S01]  /*2250*/  IMAD.U32 R16, RZ, RZ, UR8 ;  /* 0x00000008ff107e24 */ /* 0x000fe2000f8e00ff */
[----:B------:R-:W-:-:S06]  /*2260*/  UMOV UR8, 0x1 ;  /* 0x0000000100087882 */ /* 0x000fcc0000000000 */
.L_x_18:
[----:B------:R-:W-:-:S04]  /*2270*/  UISETP.LT.AND UP0, UPT, UR9, 0x1, UPT ;  /* 0x000000010900788c */ /* 0x000fc8000bf01270 */
[----:B------:R-:W-:-:S04]  /*2280*/  USEL UR12, UR9, 0x1, UP0 ;  /* 0x00000001090c7887 */ /* 0x000fc80008000000 */
[----:B------:R-:W-:-:S04]  /*2290*/  UIADD3 UR12, UR9, -UR12, URZ ;  /* 0x8000000c090c7290 */ /* 0x000fc8000fffe03f */
[----:B------:R-:W-:-:S06]  /*22a0*/  UISETP.GE.AND UP0, UPT, UR12, 0x1, UPT ;  /* 0x000000010c00788c */ /* 0x000fcc000bf06270 */
[----:B------:R-:W-:-:S13]  /*22b0*/  PLOP3.LUT P0, PT, PT, PT, UP0, 0x80, 0x0 ;  /* 0x000000000000781c */ /* 0x000fda0003f0f008 */
[----:B------:R-:W-:Y:S05]  /*22c0*/  @!P0 BRA `(.L_x_24) ;  /* 0x0000000800048947 */ /* 0x000fea0003800000 */
[----:B01----:R-:W-:Y:S01]  /*22d0*/  IMAD.U32 R12, RZ, RZ, UR12 ;  /* 0x0000000cff0c7e24 */ /* 0x003fe2000f8e00ff */
[----:B------:R-:W-:Y:S01]  /*22e0*/  ULDC UR19, c[0x0][0x50c] ;  /* 0x0001430000137ab9 */ /* 0x000fe20000000800 */
[----:B------:R-:W-:-:S07]  /*22f0*/  IMAD.U32 R13, RZ, RZ, UR5 ;  /* 0x00000005ff0d7e24 */ /* 0x000fce000f8e00ff */
.L_x_32:
[----:B------:R-:W-:-:S13]  /*2300*/  ISETP.NE.AND P1, PT, R144, 0x3, PT ;  /* 0x000000039000780c */ /* 0x000fda0003f25270 */
[----:B------:R-:W-:Y:S05]  /*2310*/  @!P1 BRA `(.L_x_25) ;  /* 0x0000000000049947 */ /* 0x000fea0003800000 */
[----:B------:R-:W-:Y:S01]  /*2320*/  BPT.TRAP 0x1 ;  /* 0x000000040000795c */ /* 0x000fe20000300000 */
.L_x_25:
[----:B------:R-:W0:Y:S01]  /*2330*/  S2UR UR12, SR_CgaCtaId ;  /* 0x00000000000c79c3 */ /* 0x000e220000008800 */
[----:B------:R-:W-:Y:S01]  /*2340*/  UMOV UR10, 0x400 ;  /* 0x00000400000a7882 */ /* 0x000fe20000000000 */
[----:B------:R-:W-:Y:S01]  /*2350*/  SHF.L.U32 R14, R16, 0x1f, RZ ;  /* 0x0000001f100e7819 */ /* 0x000fe200000006ff */
[----:B0-----:R-:W-:-:S04]  /*2360*/  ULEA UR10, UR12, UR10, 0x18 ;  /* 0x0000000a0c0a7291 */ /* 0x001fc8000f8ec03f */
[----:B------:R-:W-:-:S09]  /*2370*/  ULEA UR12, UR18, UR10, 0x3 ;  /* 0x0000000a120c7291 */ /* 0x000fd2000f8e183f */
[----:B------:R0:W1:Y:S01]  /*2380*/  SYNCS.PHASECHK.TRANS64.TRYWAIT P0, [UR12], R14 ;  /* 0x0000000eff0075a7 */ /* 0x000062000800014c */
[----:B------:R-:W-:Y:S05]  /*2390*/  @!P1 BRA `(.L_x_26) ;  /* 0x0000000000049947 */ /* 0x000fea0003800000 */
[----:B------:R-:W-:Y:S01]  /*23a0*/  BPT.TRAP 0x1 ;  /* 0x000000040000795c */ /* 0x000fe20000300000 */
.L_x_26:
[----:B-1----:R-:W-:Y:S05]  /*23b0*/  @P0 BRA `(.L_x_27) ;  /* 0x0000000000080947 */ /* 0x002fea0003800000 */
[----:B------:R-:W1:Y:S02]  /*23c0*/  SYNCS.PHASECHK.TRANS64.TRYWAIT P0, [UR12], R14 ;  /* 0x0000000eff0075a7 */ /* 0x000e64000800014c */
[----:B-1----:R-:W-:Y:S05]  /*23d0*/  @!P0 BRA `(.L_x_28) ;  /* 0x0000007c00948947 */ /* 0x002fea0003800000 */
.L_x_27:
[----:B------:R-:W-:Y:S01]  /*23e0*/  UIADD3 UR12, UR10, 0x2c280, URZ ;  /* 0x0002c2800a0c7890 */ /* 0x000fe2000fffe03f */
[----:B------:R-:W-:Y:S01]  /*23f0*/  WARPGROUP.ARRIVE ;  /* 0x00000000000079c5 */ /* 0x000fe20000000000 */
[----:B------:R-:W-:Y:S02]  /*2400*/  UISETP.NE.AND UP0, UPT, UR7, URZ, UPT ;  /* 0x0000003f0700728c */ /* 0x000fe4000bf05270 */
[----:B------:R-:W-:Y:S02]  /*2410*/  USHF.R.U32.HI UR12, URZ, 0x4, UR12 ;  /* 0x000000043f0c7899 */ /* 0x000fe4000801160c */
[----:B------:R-:W-:Y:S02]  /*2420*/  USEL UR8, UR8, URZ, !UP0 ;  /* 0x0000003f08087287 */ /* 0x000fe4000c000000 */
[----:B------:R-:W-:Y:S02]  /*2430*/  ULOP3.LUT UR7, UR12, 0x3fff, URZ, 0xc0, !UPT ;  /* 0x00003fff0c077892 */ /* 0x000fe4000f8ec03f */
[----:B------:R-:W-:-:S02]  /*2440*/  ULOP3.LUT UR12, UR11, 0x10000, URZ, 0xfc, !UPT ;  /* 0x000100000b0c7892 */ /* 0x000fc4000f8efc3f */
[----:B------:R-:W-:Y:S02]  /*2450*/  ULOP3.LUT UR7, UR7, 0x10000, URZ, 0xfc, !UPT ;  /* 0x0001000007077892 */ /* 0x000fe4000f8efc3f */
[----:B------:R-:W-:Y:S02]  /*2460*/  UISETP.NE.U32.AND UP0, UPT, UR8, URZ, UPT ;  /* 0x0000003f0800728c */ /* 0x000fe4000bf05070 */
[----:B------:R-:W-:Y:S02]  /*2470*/  ULEA UR12, UR18, UR12, 0x9 ;  /* 0x0000000c120c7291 */ /* 0x000fe4000f8e483f */
[----:B------:R-:W-:Y:S02]  /*2480*/  ULEA UR14, UR18, UR7, 0x7 ;  /* 0x00000007120e7291 */ /* 0x000fe4000f8e383f */
[----:B------:R-:W-:Y:S01]  /*2490*/  UIADD3 UR7, UR12, 0x100, URZ ;  /* 0x000001000c077890 */ /* 0x000fe2000fffe03f */
[----:B------:R-:W-:Y:S01]  /*24a0*/  UMOV UR13, 0xc0000010 ;  /* 0xc0000010000d7882 */ /* 0x000fe20000000000 */
[----:B------:R-:W-:Y:S01]  /*24b0*/  UMOV UR15, 0xc0000010 ;  /* 0xc0000010000f7882 */ /* 0x000fe20000000000 */
[----:B------:R-:W-:-:S04]  /*24c0*/  UIADD3 UR6, UR6, 0x1, URZ ;  /* 0x0000000106067890 */ /* 0x000fc8000fffe03f */
[----:B------:R-:W-:Y:S01]  /*24d0*/  QGMMA.64x64x32.F32.E4M3.E4M3 R56, gdesc[UR12], R56, UP0 ;  /* 0x00e000000c3879f3 */ /* 0x000fe2000bf00838 */
[----:B------:R-:W-:Y:S01]  /*24e0*/  UMOV UR12, UR7 ;  /* 0x00000007000c7c82 */ /* 0x000fe20008000000 */
[----:B------:R-:W-:Y:S02]  /*24f0*/  UMOV UR13, 0xc0000010 ;  /* 0xc0000010000d7882 */ /* 0x000fe40000000000 */
[----:B------:R-:W-:Y:S01]  /*2500*/  QGMMA.64x64x32.F32.E4M3.E4M3 R24, gdesc[UR12], R24, UP0, gsb0 ;  /* 0x00e000000c1879f3 */ /* 0x000fe2000b800818 */
[----:B------:R-:W-:-:S04]  /*2510*/  UISETP.NE.AND UP0, UPT, UR6, UR19, UPT ;  /* 0x000000130600728c */ /* 0x000fc8000bf05270 */
[----:B------:R-:W-:-:S06]  /*2520*/  USEL UR7, URZ, 0x1, UP0 ;  /* 0x000000013f077887 */ /* 0x000fcc0008000000 */
[----:B------:R-:W-:Y:S01]  /*2530*/  ISETP.NE.AND P0, PT, RZ, UR7, PT ;  /* 0x00000007ff007c0c */ /* 0x000fe2000bf05270 */
[----:B------:R-:W-:-:S12]  /*2540*/  WARPGROUP.DEPBAR.LE gsb0, 0x1 ;  /* 0x00008000000079c5 */ /* 0x000fd80000010100 */
[----:B------:R-:W-:Y:S05]  /*2550*/  @!P0 BRA `(.L_x_29) ;  /* 0x0000000400088947 */ /* 0x000fea0003800000 */
[----:B------:R-:W-:Y:S02]  /*2560*/  WARPGROUP.DEPBAR.LE gsb0, 0x0 ;  /* 0x00008000000079c5 */ /* 0x000fe40000010000 */
[----:B------:R-:W-:-:S01]  /*2570*/  FADD R147, R56, R147 ;  /* 0x0000009338937221 */ /* 0x000fc20000000000 */
[----:B------:R-:W-:Y:S01]  /*2580*/  FADD R142, R57, R142 ;  /* 0x0000008e398e7221 */ /* 0x000fe20000000000 */
        /* <DEDUP_REMOVED lines=62> */
[----:B------:R-:W-:-:S06]  /*2970*/  UMOV UR6, URZ ;  /* 0x0000003f00067c82 */ /* 0x000fcc0008000000 */
.L_x_29:
[----:B------:R-:W-:Y:S05]  /*2980*/  @!P1 BRA `(.L_x_30) ;  /* 0x0000000000049947 */ /* 0x000fea0003800000 */
[----:B------:R-:W-:Y:S01]  /*2990*/  BPT.TRAP 0x1 ;  /* 0x000000040000795c */ /* 0x000fe20000300000 */
.L_x_30:
[----:B------:R-:W-:-:S13]  /*29a0*/  ISETP.NE.AND P0, PT, R6, RZ, PT ;  /* 0x000000ff0600720c */ /* 0x000fda0003f05270 */
[----:B01----:R-:W-:-:S05]  /*29b0*/  @P0 LEA R14, R13, UR10, 0x3 ;  /* 0x0000000a0d0e0c11 */ /* 0x003fca000f8e18ff */
[----:B------:R-:W-:-:S05]  /*29c0*/  @P0 VIADD R14, R14, 0xb0 ;  /* 0x000000b00e0e0836 */ /* 0x000fca0000000000 */
[----:B------:R-:W-:-:S04]  /*29d0*/  @P0 PRMT R14, R5, 0x654, R14 ;  /* 0x00000654050e0816 */ /* 0x000fc8000000000e */
[----:B------:R0:W-:Y:S01]  /*29e0*/  @P0 SYNCS.ARRIVE.TRANS64.RED.A1T0 RZ, [R14+URZ], RZ ;  /* 0x000000ff0eff09a7 */ /* 0x0001e2000810043f */
[----:B------:R-:W-:-:S13]  /*29f0*/  ISETP.GT.U32.AND P0, PT, R4, 0x1, PT ;  /* 0x000000010400780c */ /* 0x000fda0003f04070 */
[----:B0-----:R-:W-:Y:S05]  /*2a00*/  @P0 BRA `(.L_x_31) ;  /* 0x0000000000040947 */ /* 0x001fea0003800000 */
[----:B------:R-:W-:Y:S01]  /*2a10*/  BPT.TRAP 0x1 ;  /* 0x000000040000795c */ /* 0x000fe20000300000 */
.L_x_31:
[----:B------:R-:W-:Y:S01]  /*2a20*/  UIADD3 UR18, UR18, 0x1, URZ ;  /* 0x0000000112127890 */ /* 0x000fe2000fffe03f */
[C---:B------:R-:W-:Y:S01]  /*2a30*/  ISETP.GT.AND P1, PT, R12.reuse, 0x1, PT ;  /* 0x000000010c00780c */ /* 0x040fe20003f24270 */
[----:B------:R-:W-:Y:S02]  /*2a40*/  VIADD R13, R13, 0x1 ;  /* 0x000000010d0d7836 */ /* 0x000fe40000000000 */
[----:B------:R-:W-:Y:S01]  /*2a50*/  UISETP.NE.AND UP0, UPT, UR18, 0x16, UPT ;  /* 0x000000161200788c */ /* 0x000fe2000bf05270 */
[----:B------:R-:W-:Y:S02]  /*2a60*/  VIADD R12, R12, 0xffffffff ;  /* 0xffffffff0c0c7836 */ /* 0x000fe40000000000 */
[C---:B------:R-:W-:Y:S01]  /*2a70*/  ISETP.NE.AND P0, PT, R13.reuse, 0x16, PT ;  /* 0x000000160d00780c */ /* 0x040fe20003f05270 */
[----:B------:R-:W-:Y:S02]  /*2a80*/  USEL UR8, URZ, 0x1, UP0 ;  /* 0x000000013f087887 */ /* 0x000fe40008000000 */
[----:B------:R-:W-:Y:S01]  /*2a90*/  USEL UR18, UR18, URZ, UP0 ;  /* 0x0000003f12127287 */ /* 0x000fe20008000000 */
[----:B------:R-:W-:-:S03]  /*2aa0*/  SEL R13, R13, RZ, P0 ;  /* 0x000000ff0d0d7207 */ /* 0x000fc60000000000 */
[----:B------:R-:W-:Y:S01]  /*2ab0*/  LOP3.LUT R16, R16, UR8, RZ, 0x3c, !PT ;  /* 0x0000000810107c12 */ /* 0x000fe2000f8e3cff */
[----:B------:R-:W-:Y:S01]  /*2ac0*/  UMOV UR8, 0x1 ;  /* 0x0000000100087882 */ /* 0x000fe20000000000 */
[----:B------:R-:W-:Y:S06]  /*2ad0*/  @P1 BRA `(.L_x_32) ;  /* 0xfffffff800081947 */ /* 0x000fec000383ffff */
.L_x_24:
[----:B------:R-:W-:Y:S01]  /*2ae0*/  UISETP.NE.AND UP0, UPT, UR6, URZ, UPT ;  /* 0x0000003f0600728c */ /* 0x000fe2000bf05270 */
[----:B01----:R-:W0:Y:S03]  /*2af0*/  LDC R12, c[0x0][0x28c] ;  /* 0x0000a300ff0c7b82 */ /* 0x003e260000000800 */
[----:B------:R-:W-:-:S06]  /*2b00*/  USEL UR6, URZ, 0x1, !UP0 ;  /* 0x000000013f067887 */ /* 0x000fcc000c000000 */
[----:B------:R-:W-:Y:S02]  /*2b10*/  ISETP.NE.AND P0, PT, RZ, UR6, PT ;  /* 0x00000006ff007c0c */ /* 0x000fe4000bf05270 */
[----:B0-----:R-:W-:-:S11]  /*2b20*/  ISETP.GE.AND P1, PT, R12, 0x1, PT ;  /* 0x000000010c00780c */ /* 0x001fd60003f26270 */
[----:B------:R-:W-:Y:S05]  /*2b30*/  @!P0 BRA `(.L_x_33) ;  /* 0x0000000400048947 */ /* 0x000fea0003800000 */
[----:B------:R-:W-:Y:S02]  /*2b40*/  WARPGROUP.DEPBAR.LE gsb0, 0x0 ;  /* 0x00008000000079c5 */ /* 0x000fe40000010000 */
[----:B------:R-:W-:Y:S01]  /*2b50*/  FADD R147, R56, R147 ;  /* 0x0000009338937221 */ /* 0x000fe20000000000 */
        /* <DEDUP_REMOVED lines=62> */
[----:B------:R-:W-:-:S07]  /*2f40*/  FADD R20, R20, R55 ;  /* 0x0000003714147221 */ /* 0x000fce0000000000 */
.L_x_33:
[----:B------:R-:W-:Y:S02]  /*2f50*/  WARPGROUP.DEPBAR.LE gsb0, 0x0 ;  /* 0x00008000000079c5 */ /* 0x000fe40000010000 */
[----:B------:R-:W-:Y:S05]  /*2f60*/  @!P1 BRA `(.L_x_34) ;  /* 0x0000000000549947 */ /* 0x000fea0003800000 */
[----:B------:R-:W-:-:S13]  /*2f70*/  ISETP.NE.AND P0, PT, R144, 0x3, PT ;  /* 0x000000039000780c */ /* 0x000fda0003f05270 */
[----:B------:R-:W-:Y:S05]  /*2f80*/  @!P0 BRA `(.L_x_35) ;  /* 0x0000000000048947 */ /* 0x000fea0003800000 */
[----:B------:R-:W-:Y:S01]  /*2f90*/  BPT.TRAP 0x1 ;  /* 0x000000040000795c */ /* 0x000fe20000300000 */
.L_x_35:
[----:B------:R-:W-:Y:S01]  /*2fa0*/  ISETP.NE.AND P0, PT, R6, RZ, PT ;  /* 0x000000ff0600720c */ /* 0x000fe20003f05270 */
[----:B------:R-:W-:Y:S01]  /*2fb0*/  BSSY B0, `(.L_x_36) ;  /* 0x000000e000007945 */ /* 0x000fe20003800000 */
[----:B------:R-:W-:-:S11]  /*2fc0*/  ISETP.GT.U32.AND P1, PT, R4, 0x1, PT ;  /* 0x000000010400780c */ /* 0x000fd60003f24070 */
[----:B------:R-:W-:Y:S05]  /*2fd0*/  @!P0 BRA `(.L_x_37) ;  /* 0x00000000002c8947 */ /* 0x000fea0003800000 */
[----:B------:R-:W-:-:S04]  /*2fe0*/  UISETP.LT.AND UP0, UPT, UR9, 0x1, UPT ;  /* 0x000000010900788c */ /* 0x000fc8000bf01270 */
[----:B------:R-:W-:-:S04]  /*2ff0*/  USEL UR8, UR9, 0x1, UP0 ;  /* 0x0000000109087887 */ /* 0x000fc80008000000 */
[----:B------:R-:W-:-:S04]  /*3000*/  UIADD3 UR8, UR5, UR9, -UR8 ;  /* 0x0000000905087290 */ /* 0x000fc8000fffe808 */
[----:B------:R-:W-:-:S04]  /*3010*/  UIMAD.WIDE.U32 UR6, UR8, -0x45d1745d, URZ ;  /* 0xba2e8ba3080678a5 */ /* 0x000fc8000f8e003f */
[----:B------:R-:W-:-:S04]  /*3020*/  USHF.R.U32.HI UR6, URZ, 0x4, UR7 ;  /* 0x000000043f067899 */ /* 0x000fc80008011607 */
[----:B------:R-:W-:-:S04]  /*3030*/  UIMAD UR8, UR6, -0x16, UR8 ;  /* 0xffffffea060878a4 */ /* 0x000fc8000f8e0208 */
[----:B------:R-:W-:-:S04]  /*3040*/  ULEA UR8, UR8, UR10, 0x3 ;  /* 0x0000000a08087291 */ /* 0x000fc8000f8e183f */
[----:B------:R-:W-:-:S06]  /*3050*/  UIADD3 UR8, UR8, 0xb0, URZ ;  /* 0x000000b008087890 */ /* 0x000fcc000fffe03f */
[----:B------:R-:W-:-:S05]  /*3060*/  IMAD.U32 R12, RZ, RZ, UR8 ;  /* 0x00000008ff0c7e24 */ /* 0x000fca000f8e00ff */
[----:B------:R-:W-:-:S04]  /*3070*/  PRMT R12, R5, 0x654, R12 ;  /* 0x00000654050c7816 */ /* 0x000fc8000000000c */
[----:B------:R0:W-:Y:S03]  /*3080*/  SYNCS.ARRIVE.TRANS64.RED.A1T0 RZ, [R12+URZ], RZ ;  /* 0x000000ff0cff79a7 */ /* 0x0001e6000810043f */
.L_x_37:
[----:B------:R-:W-:Y:S05]  /*3090*/  BSYNC B0 ;  /* 0x0000000000007941 */ /* 0x000fea0003800000 */
.L_x_36:
[----:B------:R-:W-:Y:S05]  /*30a0*/  @P1 BRA `(.L_x_34) ;  /* 0x0000000000041947 */ /* 0x000fea0003800000 */
[----:B------:R-:W-:Y:S01]  /*30b0*/  BPT.TRAP 0x1 ;  /* 0x000000040000795c */ /* 0x000fe20000300000 */
.L_x_34:
[----:B------:R-:W1:Y:S01]  /*30c0*/  LDC R16, c[0x0][0x288] ;  /* 0x0000a200ff107b82 */ /* 0x000e620000000800 */
[----:B------:R-:W-:Y:S01]  /*30d0*/  IMAD.SHL.U32 R33, R11, 0x40, RZ ;  /* 0x000000400b217824 */ /* 0x000fe200078e00ff */
[--C-:B0-----:R-:W-:Y:S01]  /*30e0*/  SHF.R.U32.HI R12, RZ, 0x2, R0.reuse ;  /* 0x00000002ff0c7819 */ /* 0x101fe20000011600 */
[----:B------:R-:W-:Y:S01]  /*30f0*/  UIADD3 UR5, UR9, UR5, URZ ;  /* 0x0000000509057290 */ /* 0x000fe2000fffe03f */
[----:B------:R-:W-:Y:S01]  /*3100*/  LOP3.LUT R14, R0, 0x60, RZ, 0xc0, !PT ;  /* 0x00000060000e7812 */ /* 0x000fe200078ec0ff */
[----:B------:R-:W-:Y:S01]  /*3110*/  IMAD.SHL.U32 R34, R10, 0x100, RZ ;  /* 0x000001000a227824 */ /* 0x000fe200078e00ff */
[----:B------:R-:W-:Y:S01]  /*3120*/  SHF.R.U32.HI R15, RZ, 0x7, R0 ;  /* 0x00000007ff0f7819 */ /* 0x000fe20000011600 */
[----:B------:R-:W-:Y:S01]  /*3130*/  UISETP.GT.U32.AND UP0, UPT, UR5, 0x15, UPT ;  /* 0x000000150500788c */ /* 0x000fe2000bf04070 */
[----:B------:R-:W-:Y:S01]  /*3140*/  LOP3.LUT R13, R12, 0x7, RZ, 0xc0, !PT ;  /* 0x000000070c0d7812 */ /* 0x000fe200078ec0ff */
[C---:B------:R-:W-:Y:S01]  /*3150*/  IMAD.SHL.U32 R26, R0.reuse, 0x2, RZ ;  /* 0x00000002001a7824 */ /* 0x040fe200078e00ff */
[----:B------:R-:W-:Y:S01]  /*3160*/  SHF.R.U32.HI R14, RZ, 0x1, R14 ;  /* 0x00000001ff0e7819 */ /* 0x000fe2000001160e */
[----:B------:R-:W-:Y:S01]  /*3170*/  ULDC UR12, c[0x0][0x284] ;  /* 0x0000a100000c7ab9 */ /* 0x000fe20000000800 */
[----:B------:R-:W-:Y:S01]  /*3180*/  LOP3.LUT R12, R15, 0x1, RZ, 0xc0, !PT ;  /* 0x000000010f0c7812 */ /* 0x000fe200078ec0ff */
[----:B------:R-:W-:Y:S01]  /*3190*/  UISETP.LT.U32.AND UP0, UPT, UR9, 0x16, UP0 ;  /* 0x000000160900788c */ /* 0x000fe20008701070 */
[----:B------:R-:W-:Y:S01]  /*31a0*/  IADD3 R17, RZ, -R14, -R13 ;  /* 0x8000000eff117210 */ /* 0x000fe20007ffe80d */
[----:B------:R-:W-:Y:S01]  /*31b0*/  UISETP.GE.U32.AND UP1, UPT, UR9, 0x16, UPT ;  /* 0x000000160900788c */ /* 0x000fe2000bf26070 */
[----:B------:R-:W-:Y:S01]  /*31c0*/  LOP3.LUT R15, R0, 0x3, RZ, 0xc0, !PT ;  /* 0x00000003000f7812 */ /* 0x000fe200078ec0ff */
[C---:B------:R-:W-:Y:S01]  /*31d0*/  IMAD.SHL.U32 R24, R12.reuse, 0x40, RZ ;  /* 0x000000400c187824 */ /* 0x040fe200078e00ff */
[----:B------:R-:W-:Y:S01]  /*31e0*/  SHF.R.S32.HI R29, RZ, 0x1f, R7 ;  /* 0x0000001fff1d7819 */ /* 0x000fe20000011407 */
[----:B------:R-:W-:Y:S01]  /*31f0*/  UIMAD.WIDE.U32 UR6, UR5, -0x45d1745d, URZ ;  /* 0xba2e8ba3050678a5 */ /* 0x000fe2000f8e003f */
[C---:B------:R-:W-:Y:S01]  /*3200*/  LOP3.LUT R26, R33.reuse, 0x6, R26, 0xf8, !PT ;  /* 0x00000006211a7812 */ /* 0x040fe200078ef81a */
[----:B------:R-:W-:Y:S01]  /*3210*/  USEL UR8, URZ, 0x1, !UP0 ;  /* 0x000000013f087887 */ /* 0x000fe2000c000000 */
[----:B------:R-:W-:Y:S01]  /*3220*/  IMAD R17, R12, -0x40, R17 ;  /* 0xffffffc00c117824 */ /* 0x000fe200078e0211 */
[----:B------:R-:W-:Y:S01]  /*3230*/  ULDC.64 UR10, c[0x0][0x5d0] ;  /* 0x00017400000a7ab9 */ /* 0x000fe20000000a00 */
[----:B-1----:R-:W-:Y:S01]  /*3240*/  ISETP.GE.AND P0, PT, R33, R16, PT ;  /* 0x000000102100720c */ /* 0x002fe20003f06270 */
[----:B------:R-:W-:Y:S01]  /*3250*/  IMAD R12, R15, -0x2, R16 ;  /* 0xfffffffe0f0c7824 */ /* 0x000fe200078e0210 */
[----:B------:R-:W-:Y:S01]  /*3260*/  SHF.R.S32.HI R27, RZ, 0x1f, R26 ;  /* 0x0000001fff1b7819 */ /* 0x000fe2000001141a */
[----:B------:R-:W-:Y:S01]  /*3270*/  IMAD R16, R29, UR10, RZ ;  /* 0x0000000a1d107c24 */ /* 0x000fe2000f8e02ff */
[----:B------:R-:W-:Y:S01]  /*3280*/  ISETP.GE.OR P0, PT, R34, UR12, P0 ;  /* 0x0000000c22007c0c */ /* 0x000fe20008706670 */
[----:B------:R-:W-:Y:S01]  /*3290*/  USHF.R.U32.HI UR6, URZ, 0x4, UR7 ;  /* 0x000000043f067899 */ /* 0x000fe20008011607 */
[----:B------:R-:W-:Y:S01]  /*32a0*/  LOP3.LUT R35, R24, 0x40, R13, 0xe2, !PT ;  /* 0x0000004018237812 */ /* 0x000fe200078ee20d */
[----:B------:R-:W-:Y:S01]  /*32b0*/  ULOP3.LUT UR4, UR4, UR8, URZ, 0x3c, !UPT ;  /* 0x0000000804047292 */ /* 0x000fe2000f8e3c3f */
[----:B------:R-:W-:Y:S01]  /*32c0*/  IMAD.WIDE R24, R10, 0x100, RZ ;  /* 0x000001000a187825 */ /* 0x000fe200078e02ff */
[----:B------:R-:W-:Y:S01]  /*32d0*/  UIMAD UR5, UR6, -0x16, UR5 ;  /* 0xffffffea060578a4 */ /* 0x000fe2000f8e0205 */
[----:B------:R-:W-:Y:S01]  /*32e0*/  IADD3 R34, -R34, UR12, R17 ;  /* 0x0000000c22227c10 */ /* 0x000fe2000fffe111 */
[----:B------:R-:W-:Y:S01]  /*32f0*/  @UP1 ULOP3.LUT UR4, UR4, 0x1, UR6, 0x78, !UPT ;  /* 0x0000000104041892 */ /* 0x000fe2000f8e7806 */
[C---:B------:R-:W-:Y:S01]  /*3300*/  IMAD R13, R7.reuse, UR11, R16 ;  /* 0x0000000b070d7c24 */ /* 0x040fe2000f8e0210 */
[----:B------:R-:W-:Y:S01]  /*3310*/  LOP3.LUT R35, R24, R35, R14, 0xfe, !PT ;  /* 0x0000002318237212 */ /* 0x000fe200078efe0e */
[----:B------:R-:W-:-:S04]  /*3320*/  IMAD.WIDE.U32 R10, R7, UR10, R26 ;  /* 0x0000000a070a7c25 */ /* 0x000fc8000f8e001a */
[----:B------:R-:W-:Y:S02]  /*3330*/  IMAD.IADD R11, R11, 0x1, R13 ;  /* 0x000000010b0b7824 */ /* 0x000fe400078e020d */
[----:B------:R-:W-:Y:S02]  /*3340*/  IMAD.IADD R33, R12, 0x1, -R33 ;  /* 0x000000010c217824 */ /* 0x000fe400078e0a21 */
[----:B------:R-:W-:Y:S01]  /*3350*/  IMAD.MOV.U32 R32, RZ, RZ, -0x1 ;  /* 0xffffffffff207424 */ /* 0x000fe200078e00ff */
[----:B------:R-:W-:Y:S06]  /*3360*/  @P0 BRA `(.L_x_38) ;  /* 0x0000004800040947 */ /* 0x000fec0003800000 */
[----:B------:R-:W0:Y:S01]  /*3370*/  LDC.64 R30, c[0x0][0x5c8] ;  /* 0x00017200ff1e7b82 */ /* 0x000e220000000a00 */
[----:B------:R-:W-:Y:S01]  /*3380*/  ULDC.64 UR6, c[0x0][0x5c0] ;  /* 0x0001700000067ab9 */ /* 0x000fe20000000a00 */
[----:B------:R-:W-:Y:S01]  /*3390*/  BSSY B0, `(.L_x_38) ;  /* 0x000047e000007945 */ /* 0x000fe20003800000 */
[-C--:B0-----:R-:W-:Y:S02]  /*33a0*/  IMAD R12, R25, R30.reuse, RZ ;  /* 0x0000001e190c7224 */ /* 0x081fe400078e02ff */
[----:B------:R-:W-:-:S04]  /*33b0*/  IMAD.WIDE.U32 R10, R35, R30, R10 ;  /* 0x0000001e230a7225 */ /* 0x000fc800078e000a */
[----:B------:R-:W-:Y:S01]  /*33c0*/  IMAD R15, R35, R31, R12 ;  /* 0x0000001f230f7224 */ /* 0x000fe200078e020c */
[----:B------:R-:W-:Y:S01]  /*33d0*/  IADD3 R16, P4, R10, UR6, RZ ;  /* 0x000000060a107c10 */ /* 0x000fe2000ff9e0ff */
[C---:B------:R-:W-:Y:S01]  /*33e0*/  IMAD.SHL.U32 R13, R30.reuse, 0x80, RZ ;  /* 0x000000801e0d7824 */ /* 0x040fe200078e00ff */
[C---:B------:R-:W-:Y:S01]  /*33f0*/  LEA R28, P2, R30.reuse, R10, 0x3 ;  /* 0x0000000a1e1c7211 */ /* 0x040fe200078418ff */
[----:B------:R-:W-:Y:S01]  /*3400*/  IMAD.IADD R36, R11, 0x1, R15 ;  /* 0x000000010b247824 */ /* 0x000fe200078e020f */
[----:B------:R-:W-:Y:S02]  /*3410*/  SHF.L.U64.HI R11, R30, 0x7, R31 ;  /* 0x000000071e0b7819 */ /* 0x000fe4000001021f */
[----:B------:R-:W-:Y:S02]  /*3420*/  IADD3 R12, P1, P0, R10, UR6, R13 ;  /* 0x000000060a0c7c10 */ /* 0x000fe4000f83e00d */
[----:B------:R-:W-:Y:S02]  /*3430*/  IADD3.X R17, R36, UR7, RZ, P4, !PT ;  /* 0x0000000724117c10 */ /* 0x000fe4000a7fe4ff */
[----:B---3-5:R-:W-:-:S02]  /*3440*/  FSETP.NEU.AND P4, PT, R9, RZ, PT ;  /* 0x000000ff0900720b */ /* 0x028fc40003f8d000 */
[----:B------:R-:W-:Y:S02]  /*3450*/  LEA.HI.X R30, R30, R36, R31, 0x3, P2 ;  /* 0x000000241e1e7211 */ /* 0x000fe400010f1c1f */
[C---:B------:R-:W-:Y:S02]  /*3460*/  IADD3 R14, P2, R28.reuse, UR6, RZ ;  /* 0x000000061c0e7c10 */ /* 0x040fe4000ff5e0ff */
[----:B------:R-:W-:Y:S02]  /*3470*/  IADD3 R10, P5, P6, R28, UR6, R13 ;  /* 0x000000061c0a7c10 */ /* 0x000fe4000febe00d */
[--C-:B------:R-:W-:Y:S02]  /*3480*/  IADD3.X R13, R36, UR7, R11.reuse, P1, P0 ;  /* 0x00000007240d7c10 */ /* 0x100fe40008fe040b */
[C---:B------:R-:W-:Y:S02]  /*3490*/  IADD3.X R15, R30.reuse, UR7, RZ, P2, !PT ;  /* 0x000000071e0f7c10 */ /* 0x040fe400097fe4ff */
[----:B------:R-:W-:Y:S01]  /*34a0*/  IADD3.X R11, R30, UR7, R11, P5, P6 ;  /* 0x000000071e0b7c10 */ /* 0x000fe2000afec40b */
[----:B------:R-:W-:Y:S06]  /*34b0*/  @!P4 BRA `(.L_x_39) ;  /* 0x00000034009cc947 */ /* 0x000fec0003800000 */
[----:B------:R-:W-:Y:S01]  /*34c0*/  ULDC.64 UR6, c[0x0][0x5b8] ;  /* 0x00016e0000067ab9 */ /* 0x000fe20000000a00 */
[----:B------:R-:W-:Y:S01]  /*34d0*/  ISETP.GE.AND P0, PT, R34, 0x1, PT ;  /* 0x000000012200780c */ /* 0x000fe20003f06270 */
[----:B------:R-:W-:Y:S01]  /*34e0*/  IMAD R28, R29, UR6, RZ ;  /* 0x000000061d1c7c24 */ /* 0x000fe2000f8e02ff */
[----:B------:R-:W-:Y:S01]  /*34f0*/  ULDC.64 UR10, c[0x0][0x5a8] ;  /* 0x00016a00000a7ab9 */ /* 0x000fe20000000a00 */
[----:B------:R-:W-:Y:S01]  /*3500*/  IMAD.WIDE.U32 R26, R7, UR6, R26 ;  /* 0x00000006071a7c25 */ /* 0x000fe2000f8e001a */
[----:B------:R-:W-:Y:S01]  /*3510*/  ISETP.LT.OR P4, PT, R33, 0x1, !P0 ;  /* 0x000000012100780c */ /* 0x000fe20004781670 */
[----:B------:R-:W-:Y:S02]  /*3520*/  BSSY B1, `(.L_x_40) ;  /* 0x000000c000017945 */ /* 0x000fe40003800000 */
[----:B------:R-:W-:Y:S01]  /*3530*/  IMAD R7, R7, UR7, R28 ;  /* 0x0000000707077c24 */ /* 0x000fe2000f8e021c */
[----:B------:R-:W-:Y:S02]  /*3540*/  ULDC.64 UR6, c[0x0][0x5b0] ;  /* 0x00016c0000067ab9 */ /* 0x000fe40000000a00 */
[----:B------:R-:W-:-:S02]  /*3550*/  IMAD R30, R25, UR6, RZ ;  /* 0x00000006191e7c24 */ /* 0x000fc4000f8e02ff */
[----:B------:R-:W-:Y:S02]  /*3560*/  IMAD.IADD R27, R27, 0x1, R7 ;  /* 0x000000011b1b7824 */ /* 0x000fe400078e0207 */
[C---:B------:R-:W-:Y:S02]  /*3570*/  IMAD R7, R35.reuse, UR7, R30 ;  /* 0x0000000723077c24 */ /* 0x040fe4000f8e021e */
[----:B------:R-:W-:-:S03]  /*3580*/  IMAD.WIDE.U32 R28, R35, UR6, R26 ;  /* 0x00000006231c7c25 */ /* 0x000fc6000f8e001a */
[----:B------:R-:W-:-:S04]  /*3590*/  IADD3 R28, P1, R28, UR10, RZ ;  /* 0x0000000a1c1c7c10 */ /* 0x000fc8000ff3e0ff */
[--C-:B------:R-:W-:Y:S02]  /*35a0*/  IADD3.X R29, R29, UR11, R7.reuse, P1, !PT ;  /* 0x0000000b1d1d7c10 */ /* 0x100fe40008ffe407 */
[----:B------:R-:W-:Y:S01]  /*35b0*/  PRMT R7, RZ, 0x7610, R7 ;  /* 0x00007610ff077816 */ /* 0x000fe20000000007 */
[----:B------:R-:W-:Y:S06]  /*35c0*/  @P4 BRA `(.L_x_41) ;  /* 0x0000000000044947 */ /* 0x000fec0003800000 */
[----:B------:R0:W5:Y:S02]  /*35d0*/  LDG.E.U8 R7, desc[UR16][R28.64] ;  /* 0x000000101c077981 */ /* 0x000164000c1e1100 */
.L_x_41:
[----:B------:R-:W-:Y:S05]  /*35e0*/  BSYNC B1 ;  /* 0x0000000000017941 */ /* 0x000fea0003800000 */
.L_x_40:
[----:B-----5:R-:W-:Y:S01]  /*35f0*/  LOP3.LUT R7, R7, 0xff, RZ, 0xc0, !PT ;  /* 0x000000ff07077812 */ /* 0x020fe200078ec0ff */
[----:B------:R-:W-:Y:S01]  /*3600*/  BSSY B1, `(.L_x_42) ;  /* 0x000000b000017945 */ /* 0x000fe20003800000 */
[----:B------:R-:W-:Y:S02]  /*3610*/  ISETP.LT.OR P2, PT, R33, 0x2, !P0 ;  /* 0x000000022100780c */ /* 0x000fe40004741670 */
[----:B------:R-:W-:-:S05]  /*3620*/  F2FP.F16.E4M3.UNPACK_B R7, R7 ;  /* 0x00000007ff07723e */ /* 0x000fca00020006ff */
[----:B------:R-:W-:Y:S01]  /*3630*/  HADD2.F32 R30, -RZ, R7.H0_H0 ;  /* 0x20000007ff1e7230 */ /* 0x000fe20000004100 */
[----:B------:R-:W-:-:S04]  /*3640*/  PRMT R7, RZ, 0x7610, R7 ;  /* 0x00007610ff077816 */ /* 0x000fc80000000007 */
[----:B------:R-:W-:-:S04]  /*3650*/  FMUL R30, R30, R9 ;  /* 0x000000091e1e7220 */ /* 0x000fc80000400000 */
[----:B--2---:R-:W-:-:S05]  /*3660*/  FFMA R30, R147, R8, R30 ;  /* 0x00000008931e7223 */ /* 0x004fca000000001e */
[----:B------:R-:W-:-:S05]  /*3670*/  F2FP.SATFINITE.E4M3.F32.PACK_AB_MERGE_C R31, RZ, R30, RZ ;  /* 0x0000001eff1f723e */ /* 0x000fca00048070ff */
[----:B------:R1:W-:Y:S01]  /*3680*/  @!P4 STG.E.U8 desc[UR16][R16.64], R31 ;  /* 0x0000001f1000c986 */ /* 0x0003e2000c101110 */
[----:B------:R-:W-:Y:S05]  /*3690*/  @P2 BRA `(.L_x_43) ;  /* 0x0000000000042947 */ /* 0x000fea0003800000 */
[----:B------:R2:W5:Y:S02]  /*36a0*/  LDG.E.U8 R7, desc[UR16][R28.64+0x1] ;  /* 0x000001101c077981 */ /* 0x000564000c1e1100 */
.L_x_43:
[----:B------:R-:W-:Y:S05]  /*36b0*/  BSYNC B1 ;  /* 0x0000000000017941 */ /* 0x000fea0003800000 */
.L_x_42:
[----:B-----5:R-:W-:Y:S01]  /*36c0*/  LOP3.LUT R7, R7, 0xff, RZ, 0xc0, !PT ;  /* 0x000000ff07077812 */ /* 0x020fe200078ec0ff */
[----:B------:R-:W-:Y:S01]  /*36d0*/  BSSY B1, `(.L_x_44) ;  /* 0x0000013000017945 */ /* 0x000fe20003800000 */
[----:B------:R-:W-:Y:S02]  /*36e0*/  IADD3 R37, P1, R35, 0x8, RZ ;  /* 0x0000000823257810 */ /* 0x000fe40007f3e0ff */
[----:B------:R-:W-:-:S03]  /*36f0*/  F2FP.F16.E4M3.UNPACK_B R7, R7 ;  /* 0x00000007ff07723e */ /* 0x000fc600020006ff */
[----:B-1----:R-:W-:Y:S01]  /*3700*/  IMAD.X R31, RZ, RZ, R25, P1 ;  /* 0x000000ffff1f7224 */ /* 0x002fe200008e0619 */
[----:B------:R-:W-:Y:S01]  /*3710*/  ISETP.GE.AND P1, PT, R34, 0x9, PT ;  /* 0x000000092200780c */ /* 0x000fe20003f26270 */
[----:B------:R-:W-:Y:S02]  /*3720*/  HADD2.F32 R30, -RZ, R7.H0_H0 ;  /* 0x20000007ff1e7230 */ /* 0x000fe40000004100 */
[----:B------:R-:W-:Y:S01]  /*3730*/  IMAD R36, R31, UR6, RZ ;  /* 0x000000061f247c24 */ /* 0x000fe2000f8e02ff */
[----:B------:R-:W-:Y:S02]  /*3740*/  ISETP.LT.OR P5, PT, R33, 0x1, !P1 ;  /* 0x000000012100780c */ /* 0x000fe40004fa1670 */
[----:B------:R-:W-:Y:S01]  /*3750*/  FMUL R7, R30, R9 ;  /* 0x000000091e077220 */ /* 0x000fe20000400000 */
[----:B------:R-:W-:-:S04]  /*3760*/  IMAD.WIDE.U32 R30, R37, UR6, R26 ;  /* 0x00000006251e7c25 */ /* 0x000fc8000f8e001a */
[----:B------:R-:W-:Y:S01]  /*3770*/  FFMA R7, R142, R8, R7 ;  /* 0x000000088e077223 */ /* 0x000fe20000000007 */
[----:B------:R-:W-:Y:S01]  /*3780*/  IMAD R37, R37, UR7, R36 ;  /* 0x0000000725257c24 */ /* 0x000fe2000f8e0224 */
[----:B------:R-:W-:-:S03]  /*3790*/  IADD3 R30, P4, R30, UR10, RZ ;  /* 0x0000000a1e1e7c10 */ /* 0x000fc6000ff9e0ff */
[----:B------:R-:W-:Y:S02]  /*37a0*/  F2FP.SATFINITE.E4M3.F32.PACK_AB_MERGE_C R39, RZ, R7, RZ ;  /* 0x00000007ff27723e */ /* 0x000fe400048070ff */
[----:B------:R-:W-:Y:S02]  /*37b0*/  IADD3.X R31, R31, UR11, R37, P4, !PT ;  /* 0x0000000b1f1f7c10 */ /* 0x000fe4000a7fe425 */
[----:B------:R-:W-:Y:S01]  /*37c0*/  PRMT R7, RZ, 0x7610, R7 ;  /* 0x00007610ff077816 */ /* 0x000fe20000000007 */
[----:B------:R1:W-:Y:S01]  /*37d0*/  @!P2 STG.E.U8 desc[UR16][R16.64+0x1], R39 ;  /* 0x000001271000a986 */ /* 0x0003e2000c101110 */
[----:B------:R-:W-:Y:S05]  /*37e0*/  @P5 BRA `(.L_x_45) ;  /* 0x0000000000045947 */ /* 0x000fea0003800000 */
[----:B------:R3:W5:Y:S02]  /*37f0*/  LDG.E.U8 R7, desc[UR16][R30.64] ;  /* 0x000000101e077981 */ /* 0x000764000c1e1100 */
.L_x_45:
[----:B------:R-:W-:Y:S05]  /*3800*/  BSYNC B1 ;  /* 0x0000000000017941 */ /* 0x000fea0003800000 */
.L_x_44:
[----:B-----5:R-:W-:Y:S01]  /*3810*/  LOP3.LUT R7, R7, 0xff, RZ, 0xc0, !PT ;  /* 0x000000ff07077812 */ /* 0x020fe200078ec0ff */
[----:B------:R-:W-:Y:S01]  /*3820*/  BSSY B1, `(.L_x_46) ;  /* 0x000000b000017945 */ /* 0x000fe20003800000 */
[----:B------:R-:W-:Y:S02]  /*3830*/  ISETP.LT.OR P2, PT, R33, 0x2, !P1 ;  /* 0x000000022100780c */ /* 0x000fe40004f41670 */
[----:B------:R-:W-:-:S05]  /*3840*/  F2FP.F16.E4M3.UNPACK_B R7, R7 ;  /* 0x00000007ff07723e */ /* 0x000fca00020006ff */
[----:B------:R-:W-:Y:S01]  /*3850*/  HADD2.F32 R36, -RZ, R7.H0_H0 ;  /* 0x20000007ff247230 */ /* 0x000fe20000004100 */
[----:B------:R-:W-:-:S04]  /*3860*/  PRMT R7, RZ, 0x7610, R7 ;  /* 0x00007610ff077816 */ /* 0x000fc80000000007 */
[----:B------:R-:W-:-:S04]  /*3870*/  FMUL R36, R36, R9 ;  /* 0x0000000924247220 */ /* 0x000fc80000400000 */
[----:B------:R-:W-:-:S05]  /*3880*/  FFMA R36, R145, R8, R36 ;  /* 0x0000000891247223 */ /* 0x000fca0000000024 */
[----:B------:R-:W-:-:S05]  /*3890*/  F2FP.SATFINITE.E4M3.F32.PACK_AB_MERGE_C R37, RZ, R36, RZ ;  /* 0x00000024ff25723e */ /* 0x000fca00048070ff */
[----:B------:R4:W-:Y:S01]  /*38a0*/  @!P5 STG.E.U8 desc[UR16][R14.64], R37 ;  /* 0x000000250e00d986 */ /* 0x0009e2000c101110 */
[----:B------:R-:W-:Y:S05]  /*38b0*/  @P2 BRA `(.L_x_47) ;  /* 0x0000000000042947 */ /* 0x000fea0003800000 */
[----:B------:R0:W5:Y:S02]  /*38c0*/  LDG.E.U8 R7, desc[UR16][R30.64+0x1] ;  /* 0x000001101e077981 */ /* 0x000164000c1e1100 */
.L_x_47:
[----:B------:R-:W-:Y:S05]  /*38d0*/  BSYNC B1 ;  /* 0x0000000000017941 */ /* 0x000fea0003800000 */
.L_x_46:
[----:B-----5:R-:W-:Y:S01]  /*38e0*/  LOP3.LUT R7, R7, 0xff, RZ, 0xc0, !PT ;  /* 0x000000ff07077812 */ /* 0x020fe200078ec0ff */
[----:B------:R-:W-:Y:S01]  /*38f0*/  BSSY B1, `(.L_x_48) ;  /* 0x000000b000017945 */ /* 0x000fe20003800000 */
[----:B------:R-:W-:Y:S02]  /*3900*/  ISETP.LT.OR P4, PT, R33, 0x9, !P0 ;  /* 0x000000092100780c */ /* 0x000fe40004781670 */
[----:B------:R-:W-:-:S05]  /*3910*/  F2FP.F16.E4M3.UNPACK_B R7, R7 ;  /* 0x00000007ff07723e */ /* 0x000fca00020006ff */
[----:B------:R-:W-:-:S05]  /*3920*/  HADD2.F32 R36, -RZ, R7.H0_H0 ;  /* 0x20000007ff247230 */ /* 0x000fca0000004100 */
[----:B------:R-:W-:-:S04]  /*3930*/  FMUL R7, R36, R9 ;  /* 0x0000000924077220 */ /* 0x000fc80000400000 */
[----:B------:R-:W-:-:S05]  /*3940*/  FFMA R7, R140, R8, R7 ;  /* 0x000000088c077223 */ /* 0x000fca0000000007 */
[----:B----4-:R-:W-:Y:S02]  /*3950*/  F2FP.SATFINITE.E4M3.F32.PACK_AB_MERGE_C R37, RZ, R7, RZ ;  /* 0x00000007ff25723e */ /* 0x010fe400048070ff */
[----:B------:R-:W-:-:S03]  /*3960*/  PRMT R7, RZ, 0x7610, R7 ;  /* 0x00007610ff077816 */ /* 0x000fc60000000007 */
[----:B------:R4:W-:Y:S01]  /*3970*/  @!P2 STG.E.U8 desc[UR16][R14.64+0x1], R37 ;  /* 0x000001250e00a986 */ /* 0x0009e2000c101110 */
[----:B------:R-:W-:Y:S05]  /*3980*/  @P4 BRA `(.L_x_49) ;  /* 0x0000000000044947 */ /* 0x000fea0003800000 */
[----:B------:R0:W5:Y:S02]  /*3990*/  LDG.E.U8 R7, desc[UR16][R28.64+0x8] ;  /* 0x000008101c077981 */ /* 0x000164000c1e1100 */
.L_x_49:
[----:B------:R-:W-:Y:S05]  /*39a0*/  BSYNC B1 ;  /* 0x0000000000017941 */ /* 0x000fea0003800000 */
.L_x_48:
        /* <DEDUP_REMOVED lines=8> */
[----:B----4-:R-:W-:-:S05]  /*3a30*/  F2FP.SATFINITE.E4M3.F32.PACK_AB_MERGE_C R37, RZ, R36, RZ ;  /* 0x00000024ff25723e */ /* 0x010fca00048070ff */
[----:B------:R4:W-:Y:S01]  /*3a40*/  @!P4 STG.E.U8 desc[UR16][R16.64+0x8], R37 ;  /* 0x000008251000c986 */ /* 0x0009e2000c101110 */
[----:B------:R-:W-:Y:S05]  /*3a50*/  @P2 BRA `(.L_x_51) ;  /* 0x0000000000042947 */ /* 0x000fea0003800000 */
[----:B------:R0:W5:Y:S02]  /*3a60*/  LDG.E.U8 R7, desc[UR16][R28.64+0x9] ;  /* 0x000009101c077981 */ /* 0x000164000c1e1100 */
.L_x_51:
[----:B------:R-:W-:Y:S05]  /*3a70*/  BSYNC B1 ;  /* 0x0000000000017941 */ /* 0x000fea0003800000 */
.L_x_50:
        /* <DEDUP_REMOVED lines=12> */
.L_x_53:
[----:B------:R-:W-:Y:S05]  /*3b40*/  BSYNC B1 ;  /* 0x0000000000017941 */ /* 0x000fea0003800000 */
.L_x_52:
        /* <DEDUP_REMOVED lines=12> */
.L_x_55:
[----:B------:R-:W-:Y:S05]  /*3c10*/  BSYNC B1 ;  /* 0x0000000000017941 */ /* 0x000fea0003800000 */
.L_x_54:
        /* <DEDUP_REMOVED lines=12> */
.L_x_57:
[----:B------:R-:W-:Y:S05]  /*3ce0*/  BSYNC B1 ;  /* 0x0000000000017941 */ /* 0x000fea0003800000 */
.L_x_56:
        /* <DEDUP_REMOVED lines=12> */
.L_x_59:
[----:B------:R-:W-:Y:S05]  /*3db0*/  BSYNC B1 ;  /* 0x0000000000017941 */ /* 0x000fea0003800000 */
.L_x_58:
        /* <DEDUP_REMOVED lines=12> */
.L_x_61:
[----:B------:R-:W-:Y:S05]  /*3e80*/  BSYNC B1 ;  /* 0x0000000000017941 */ /* 0x000fea0003800000 */
.L_x_60:
        /* <DEDUP_REMOVED lines=12> */
.L_x_63:
[----:B------:R-:W-:Y:S05]  /*3f50*/  BSYNC B1 ;  /* 0x0000000000017941 */ /* 0x000fea0003800000 */
.L_x_62:
        /* <DEDUP_REMOVED lines=12> */
.L_x_65:
[----:B------:R-:W-:Y:S05]  /*4020*/  BSYNC B1 ;  /* 0x0000000000017941 */ /* 0x000fea0003800000 */
.L_x_64:
        /* <DEDUP_REMOVED lines=12> */
.L_x_67:
[----:B------:R-:W-:Y:S05]  /*40f0*/  BSYNC B1 ;  /* 0x0000000000017941 */ /* 0x000fea0003800000 */
.L_x_66:
        /* <DEDUP_REMOVED lines=12> */
.L_x_69:
[----:B------:R-:W-:Y:S05]  /*41c0*/  BSYNC B1 ;  /* 0x0000000000017941 */ /* 0x000fea0003800000 */
.L_x_68:
        /* <DEDUP_REMOVED lines=12> */
.L_x_71:
[----:B------:R-:W-:Y:S05]  /*4290*/  BSYNC B1 ;  /* 0x0000000000017941 */ /* 0x000fea0003800000 */
.L_x_70:
        /* <DEDUP_REMOVED lines=12> */
.L_x_73:
[----:B------:R-:W-:Y:S05]  /*4360*/  BSYNC B1 ;  /* 0x0000000000017941 */ /* 0x000fea0003800000 */
.L_x_72:
        /* <DEDUP_REMOVED lines=12> */
.L_x_75:
[----:B------:R-:W-:Y:S05]  /*4430*/  BSYNC B1 ;  /* 0x0000000000017941 */ /* 0x000fea0003800000 */
.L_x_74:
        /* <DEDUP_REMOVED lines=12> */
.L_x_77:
[----:B------:R-:W-:Y:S05]  /*4500*/  BSYNC B1 ;  /* 0x0000000000017941 */ /* 0x000fea0003800000 */
.L_x_76:
        /* <DEDUP_REMOVED lines=12> */
.L_x_79:
[----:B------:R-:W-:Y:S05]  /*45d0*/  BSYNC B1 ;  /* 0x0000000000017941 */ /* 0x000fea0003800000 */
.L_x_78:
        /* <DEDUP_REMOVED lines=12> */
.L_x_81:
[----:B------:R-:W-:Y:S05]  /*46a0*/  BSYNC B1 ;  /* 0x0000000000017941 */ /* 0x000fea0003800000 */
.L_x_80:
        /* <DEDUP_REMOVED lines=12> */
.L_x_83:
[----:B------:R-:W-:Y:S05]  /*4770*/  BSYNC B1 ;  /* 0x0000000000017941 */ /* 0x000fea0003800000 */
.L_x_82:
        /* <DEDUP_REMOVED lines=12> */
.L_x_85:
[----:B------:R-:W-:Y:S05]  /*4840*/  BSYNC B1 ;  /* 0x0000000000017941 */ /* 0x000fea0003800000 */
.L_x_84:
        /* <DEDUP_REMOVED lines=12> */
.L_x_87:
[----:B------:R-:W-:Y:S05]  /*4910*/  BSYNC B1 ;  /* 0x0000000000017941 */ /* 0x000fea0003800000 */
.L_x_86:
        /* <DEDUP_REMOVED lines=12> */
.L_x_89:
[----:B------:R-:W-:Y:S05]  /*49e0*/  BSYNC B1 ;  /* 0x0000000000017941 */ /* 0x000fea0003800000 */
.L_x_88:
        /* <DEDUP_REMOVED lines=12> */
.L_x_91:
[----:B------:R-:W-:Y:S05]  /*4ab0*/  BSYNC B1 ;  /* 0x0000000000017941 */ /* 0x000fea0003800000 */
.L_x_90:
        /* <DEDUP_REMOVED lines=12> */
.L_x_93:
[----:B------:R-:W-:Y:S05]  /*4b80*/  BSYNC B1 ;  /* 0x0000000000017941 */ /* 0x000fea0003800000 */
.L_x_92:
        /* <DEDUP_REMOVED lines=12> */
.L_x_95:
[----:B------:R-:W-:Y:S05]  /*4c50*/  BSYNC B1 ;  /* 0x0000000000017941 */ /* 0x000fea0003800000 */
.L_x_94:
        /* <DEDUP_REMOVED lines=12> */
.L_x_97:
[----:B------:R-:W-:Y:S05]  /*4d20*/  BSYNC B1 ;  /* 0x0000000000017941 */ /* 0x000fea0003800000 */
.L_x_96:
        /* <DEDUP_REMOVED lines=12> */
.L_x_99:
[----:B------:R-:W-:Y:S05]  /*4df0*/  BSYNC B1 ;  /* 0x0000000000017941 */ /* 0x000fea0003800000 */
.L_x_98:
[----:B-----5:R-:W-:Y:S01]  /*4e00*/  LOP3.LUT R7, R7, 0xff, RZ, 0xc0, !PT ;  /* 0x000000ff07077812 */ /* 0x020fe200078ec0ff */
[----:B------:R-:W-:Y:S01]  /*4e10*/  BSSY B1, `(.L_x_100) ;  /* 0x000000b000017945 */ /* 0x000fe20003800000 */
[----:B------:R-:W-:Y:S02]  /*4e20*/  ISETP.LT.OR P2, PT, R33, 0x39, !P1 ;  /* 0x000000392100780c */ /* 0x000fe40004f41670 */
[----:B------:R-:W-:-:S05]  /*4e30*/  F2FP.F16.E4M3.UNPACK_B R7, R7 ;  /* 0x00000007ff07723e */ /* 0x000fca00020006ff */
[----:B0-2---:R-:W-:-:S05]  /*4e40*/  HADD2.F32 R28, -RZ, R7.H0_H0 ;  /* 0x20000007ff1c7230 */ /* 0x005fca0000004100 */
[----:B------:R-:W-:-:S04]  /*4e50*/  FMUL R7, R28, R9 ;  /* 0x000000091c077220 */ /* 0x000fc80000400000 */
[----:B------:R-:W-:-:S05]  /*4e60*/  FFMA R7, R114, R8, R7 ;  /* 0x0000000872077223 */ /* 0x000fca0000000007 */
[----:B------:R-:W-:Y:S02]  /*4e70*/  F2FP.SATFINITE.E4M3.F32.PACK_AB_MERGE_C R29, RZ, R7, RZ ;  /* 0x00000007ff1d723e */ /* 0x000fe400048070ff */
[----:B------:R-:W-:-:S03]  /*4e80*/  PRMT R7, RZ, 0x7610, R7 ;  /* 0x00007610ff077816 */ /* 0x000fc60000000007 */
[----:B------:R0:W-:Y:S01]  /*4e90*/  @!P0 STG.E.U8 desc[UR16][R16.64+0x39], R29 ;  /* 0x0000391d10008986 */ /* 0x0001e2000c101110 */
[----:B------:R-:W-:Y:S05]  /*4ea0*/  @P2 BRA `(.L_x_101) ;  /* 0x0000000000042947 */ /* 0x000fea0003800000 */
[----:B------:R2:W5:Y:S02]  /*4eb0*/  LDG.E.U8 R7, desc[UR16][R30.64+0x38] ;  /* 0x000038101e077981 */ /* 0x000564000c1e1100 */
.L_x_101:
[----:B------:R-:W-:Y:S05]  /*4ec0*/  BSYNC B1 ;  /* 0x0000000000017941 */ /* 0x000fea0003800000 */
.L_x_100:
[----:B-----5:R-:W-:Y:S01]  /*4ed0*/  LOP3.LUT R7, R7, 0xff, RZ, 0xc0, !PT ;  /* 0x000000ff07077812 */ /* 0x020fe200078ec0ff */
[----:B------:R-:W-:Y:S01]  /*4ee0*/  BSSY B1, `(.L_x_102) ;  /* 0x000000b000017945 */ /* 0x000fe20003800000 */
[----:B------:R-:W-:Y:S02]  /*4ef0*/  ISETP.LT.OR P1, PT, R33, 0x3a, !P1 ;  /* 0x0000003a2100780c */ /* 0x000fe40004f21670 */
[----:B------:R-:W-:-:S05]  /*4f00*/  F2FP.F16.E4M3.UNPACK_B R7, R7 ;  /* 0x00000007ff07723e */ /* 0x000fca00020006ff */
[----:B01--4-:R-:W-:Y:S01]  /*4f10*/  HADD2.F32 R16, -RZ, R7.H0_H0 ;  /* 0x20000007ff107230 */ /* 0x013fe20000004100 */
[----:B------:R-:W-:-:S04]  /*4f20*/  PRMT R7, RZ, 0x7610, R7 ;  /* 0x00007610ff077816 */ /* 0x000fc80000000007 */
[----:B------:R-:W-:-:S04]  /*4f30*/  FMUL R16, R16, R9 ;  /* 0x0000000910107220 */ /* 0x000fc80000400000 */
[----:B------:R-:W-:-:S05]  /*4f40*/  FFMA R16, R117, R8, R16 ;  /* 0x0000000875107223 */ /* 0x000fca0000000010 */
[----:B------:R-:W-:-:S05]  /*4f50*/  F2FP.SATFINITE.E4M3.F32.PACK_AB_MERGE_C R17, RZ, R16, RZ ;  /* 0x00000010ff11723e */ /* 0x000fca00048070ff */
[----:B------:R0:W-:Y:S01]  /*4f60*/  @!P2 STG.E.U8 desc[UR16][R14.64+0x38], R17 ;  /* 0x000038110e00a986 */ /* 0x0001e2000c101110 */
[----:B------:R-:W-:Y:S05]  /*4f70*/  @P1 BRA `(.L_x_103) ;  /* 0x0000000000041947 */ /* 0x000fea0003800000 */
[----:B------:R1:W5:Y:S02]  /*4f80*/  LDG.E.U8 R7, desc[UR16][R30.64+0x39] ;  /* 0x000039101e077981 */ /* 0x000364000c1e1100 */
.L_x_103:
[----:B------:R-:W-:Y:S05]  /*4f90*/  BSYNC B1 ;  /* 0x0000000000017941 */ /* 0x000fea0003800000 */
.L_x_102:
[----:B-----5:R-:W-:Y:S01]  /*4fa0*/  LOP3.LUT R7, R7, 0xff, RZ, 0xc0, !PT ;  /* 0x000000ff07077812 */ /* 0x020fe200078ec0ff */
[----:B------:R-:W-:Y:S01]  /*4fb0*/  BSSY B1, `(.L_x_104) ;  /* 0x0000013000017945 */ /* 0x000fe20003800000 */
[----:B------:R-:W-:Y:S02]  /*4fc0*/  IADD3 R29, P0, R35, 0x80, RZ ;  /* 0x00000080231d7810 */ /* 0x000fe40007f1e0ff */
[----:B------:R-:W-:-:S03]  /*4fd0*/  F2FP.F16.E4M3.UNPACK_B R7, R7 ;  /* 0x00000007ff07723e */ /* 0x000fc600020006ff */
[----:B0-----:R-:W-:Y:S01]  /*4fe0*/  IMAD.X R17, RZ, RZ, R25, P0 ;  /* 0x000000ffff117224 */ /* 0x001fe200000e0619 */
        /* <DEDUP_REMOVED lines=9> */
[----:B-123--:R-:W-:Y:S02]  /*5080*/  F2FP.SATFINITE.E4M3.F32.PACK_AB_MERGE_C R31, RZ, R7, RZ ;  /* 0x00000007ff1f723e */ /* 0x00efe400048070ff */
[----:B------:R-:W-:Y:S02]  /*5090*/  IADD3.X R17, R17, UR11, R29, P2, !PT ;  /* 0x0000000b11117c10 */ /* 0x000fe400097fe41d */
[----:B------:R-:W-:Y:S01]  /*50a0*/  PRMT R7, RZ, 0x7610, R7 ;  /* 0x00007610ff077816 */ /* 0x000fe20000000007 */
[----:B------:R0:W-:Y:S01]  /*50b0*/  @!P1 STG.E.U8 desc[UR16][R14.64+0x39], R31 ;  /* 0x0000391f0e009986 */ /* 0x0001e2000c101110 */
[----:B------:R-:W-:Y:S05]  /*50c0*/  @P4 BRA `(.L_x_105) ;  /* 0x0000000000044947 */ /* 0x000fea0003800000 */
[----:B------:R1:W5:Y:S02]  /*50d0*/  LDG.E.U8 R7, desc[UR16][R16.64] ;  /* 0x0000001010077981 */ /* 0x000364000c1e1100 */
.L_x_105:
[----:B------:R-:W-:Y:S05]  /*50e0*/  BSYNC B1 ;  /* 0x0000000000017941 */ /* 0x000fea0003800000 */
.L_x_104:
[----:B-----5:R-:W-:Y:S01]  /*50f0*/  LOP3.LUT R7, R7, 0xff, RZ, 0xc0, !PT ;  /* 0x000000ff07077812 */ /* 0x020fe200078ec0ff */
[----:B------:R-:W-:Y:S01]  /*5100*/  BSSY B1, `(.L_x_106) ;  /* 0x000000b000017945 */ /* 0x000fe20003800000 */
[----:B------:R-:W-:Y:S02]  /*5110*/  ISETP.LT.OR P2, PT, R33, 0x2, !P0 ;  /* 0x000000022100780c */ /* 0x000fe40004741670 */
[----:B------:R-:W-:-:S05]  /*5120*/  F2FP.F16.E4M3.UNPACK_B R7, R7 ;  /* 0x00000007ff07723e */ /* 0x000fca00020006ff */
[----:B0-----:R-:W-:Y:S01]  /*5130*/  HADD2.F32 R14, -RZ, R7.H0_H0 ;  /* 0x20000007ff0e7230 */ /* 0x001fe20000004100 */
[----:B------:R-:W-:-:S04]  /*5140*/  PRMT R7, RZ, 0x7610, R7 ;  /* 0x00007610ff077816 */ /* 0x000fc80000000007 */
[----:B------:R-:W-:-:S04]  /*5150*/  FMUL R14, R14, R9 ;  /* 0x000000090e0e7220 */ /* 0x000fc80000400000 */
[----:B------:R-:W-:-:S05]  /*5160*/  FFMA R14, R115, R8, R14 ;  /* 0x00000008730e7223 */ /* 0x000fca000000000e */
[----:B------:R-:W-:-:S05]  /*5170*/  F2FP.SATFINITE.E4M3.F32.PACK_AB_MERGE_C R15, RZ, R14, RZ ;  /* 0x0000000eff0f723e */ /* 0x000fca00048070ff */
[----:B------:R0:W-:Y:S01]  /*5180*/  @!P4 STG.E.U8 desc[UR16][R12.64], R15 ;  /* 0x0000000f0c00c986 */ /* 0x0001e2000c101110 */
[----:B------:R-:W-:Y:S05]  /*5190*/  @P2 BRA `(.L_x_107) ;  /* 0x0000000000042947 */ /* 0x000fea0003800000 */
[----:B------:R2:W5:Y:S02]  /*51a0*/  LDG.E.U8 R7, desc[UR16][R16.64+0x1] ;  /* 0x0000011010077981 */ /* 0x000564000c1e1100 */
.L_x_107:
[----:B------:R-:W-:Y:S05]  /*51b0*/  BSYNC B1 ;  /* 0x0000000000017941 */ /* 0x000fea0003800000 */
.L_x_106:
[----:B-----5:R-:W-:Y:S01]  /*51c0*/  LOP3.LUT R7, R7, 0xff, RZ, 0xc0, !PT ;  /* 0x000000ff07077812 */ /* 0x020fe200078ec0ff */
[----:B------:R-:W-:Y:S01]  /*51d0*/  BSSY B1, `(.L_x_108) ;  /* 0x0000013000017945 */ /* 0x000fe20003800000 */
[----:B------:R-:W-:Y:S02]  /*51e0*/  IADD3 R35, P1, R35, 0x88, RZ ;  /* 0x0000008823237810 */ /* 0x000fe40007f3e0ff */
[----:B------:R-:W-:-:S03]  /*51f0*/  F2FP.F16.E4M3.UNPACK_B R7, R7 ;  /* 0x00000007ff07723e */ /* 0x000fc600020006ff */
[----:B------:R-:W-:Y:S01]  /*5200*/  IMAD.X R24, RZ, RZ, R25, P1 ;  /* 0x000000ffff187224 */ /* 0x000fe200008e0619 */
[----:B------:R-:W-:Y:S01]  /*5210*/  ISETP.GE.AND P1, PT, R34, 0x89, PT ;  /* 0x000000892200780c */ /* 0x000fe20003f26270 */
[----:B------:R-:W-:Y:S02]  /*5220*/  HADD2.F32 R14, -RZ, R7.H0_H0 ;  /* 0x20000007ff0e7230 */ /* 0x000fe40000004100 */
[----:B------:R-:W-:Y:S01]  /*5230*/  IMAD R24, R24, UR6, RZ ;  /* 0x0000000618187c24 */ /* 0x000fe2000f8e02ff */
[----:B------:R-:W-:Y:S01]  /*5240*/  ISETP.LT.OR P5, PT, R33, 0x1, !P1 ;  /* 0x000000012100780c */ /* 0x000fe20004fa1670 */
[----:B------:R-:W-:-:S04]  /*5250*/  IMAD.WIDE.U32 R26, R35, UR6, R26 ;  /* 0x00000006231a7c25 */ /* 0x000fc8000f8e001a */
[----:B------:R-:W-:Y:S01]  /*5260*/  FMUL R7, R14, R9 ;  /* 0x000000090e077220 */ /* 0x000fe20000400000 */
[----:B------:R-:W-:-:S03]  /*5270*/  IMAD R35, R35, UR7, R24 ;  /* 0x0000000723237c24 */ /* 0x000fc6000f8e0218 */
[----:B------:R-:W-:Y:S01]  /*5280*/  FFMA R7, R110, R8, R7 ;  /* 0x000000086e077223 */ /* 0x000fe20000000007 */
[----:B------:R-:W-:-:S04]  /*5290*/  IADD3 R14, P4, R26, UR10, RZ ;  /* 0x0000000a1a0e7c10 */ /* 0x000fc8000ff9e0ff */
[----:B------:R-:W-:Y:S02]  /*52a0*/  F2FP.SATFINITE.E4M3.F32.PACK_AB_MERGE_C R25, RZ, R7, RZ ;  /* 0x00000007ff19723e */ /* 0x000fe400048070ff */
[----:B0-----:R-:W-:Y:S02]  /*52b0*/  IADD3.X R15, R27, UR11, R35, P4, !PT ;  /* 0x0000000b1b0f7c10 */ /* 0x001fe4000a7fe423 */
[----:B------:R-:W-:Y:S01]  /*52c0*/  PRMT R7, RZ, 0x7610, R7 ;  /* 0x00007610ff077816 */ /* 0x000fe20000000007 */
[----:B------:R0:W-:Y:S01]  /*52d0*/  @!P2 STG.E.U8 desc[UR16][R12.64+0x1], R25 ;  /* 0x000001190c00a986 */ /* 0x0001e2000c101110 */
[----:B------:R-:W-:Y:S05]  /*52e0*/  @P5 BRA `(.L_x_109) ;  /* 0x0000000000045947 */ /* 0x000fea0003800000 */
[----:B------:R3:W5:Y:S02]  /*52f0*/  LDG.E.U8 R7, desc[UR16][R14.64] ;  /* 0x000000100e077981 */ /* 0x000764000c1e1100 */
.L_x_109:
[----:B------:R-:W-:Y:S05]  /*5300*/  BSYNC B1 ;  /* 0x0000000000017941 */ /* 0x000fea0003800000 */
.L_x_108:
        /* <DEDUP_REMOVED lines=8> */
[----:B0-----:R-:W-:-:S05]  /*5390*/  F2FP.SATFINITE.E4M3.F32.PACK_AB_MERGE_C R25, RZ, R24, RZ ;  /* 0x00000018ff19723e */ /* 0x001fca00048070ff */
[----:B------:R0:W-:Y:S01]  /*53a0*/  @!P5 STG.E.U8 desc[UR16][R10.64], R25 ;  /* 0x000000190a00d986 */ /* 0x0001e2000c101110 */
[----:B------:R-:W-:Y:S05]  /*53b0*/  @P2 BRA `(.L_x_111) ;  /* 0x0000000000042947 */ /* 0x000fea0003800000 */
[----:B------:R4:W5:Y:S02]  /*53c0*/  LDG.E.U8 R7, desc[UR16][R14.64+0x1] ;  /* 0x000001100e077981 */ /* 0x000964000c1e1100 */
.L_x_111:
[----:B------:R-:W-:Y:S05]  /*53d0*/  BSYNC B1 ;  /* 0x0000000000017941 */ /* 0x000fea0003800000 */
.L_x_110:
[----:B-----5:R-:W-:Y:S01]  /*53e0*/  LOP3.LUT R7, R7, 0xff, RZ, 0xc0, !PT ;  /* 0x000000ff07077812 */ /* 0x020fe200078ec0ff */
[----:B------:R-:W-:Y:S01]  /*53f0*/  BSSY B1, `(.L_x_112) ;  /* 0x000000b000017945 */ /* 0x000fe20003800000 */
[----:B------:R-:W-:Y:S02]  /*5400*/  ISETP.LT.OR P4, PT, R33, 0x9, !P0 ;  /* 0x000000092100780c */ /* 0x000fe40004781670 */
[----:B------:R-:W-:-:S05]  /*5410*/  F2FP.F16.E4M3.UNPACK_B R7, R7 ;  /* 0x00000007ff07723e */ /* 0x000fca00020006ff */
[----:B------:R-:W-:-:S05]  /*5420*/  HADD2.F32 R24, -RZ, R7.H0_H0 ;  /* 0x20000007ff187230 */ /* 0x000fca0000004100 */
[----:B------:R-:W-:-:S04]  /*5430*/  FMUL R7, R24, R9 ;  /* 0x0000000918077220 */ /* 0x000fc80000400000 */
[----:B------:R-:W-:-:S05]  /*5440*/  FFMA R7, R108, R8, R7 ;  /* 0x000000086c077223 */ /* 0x000fca0000000007 */
[----:B0-----:R-:W-:Y:S02]  /*5450*/  F2FP.SATFINITE.E4M3.F32.PACK_AB_MERGE_C R25, RZ, R7, RZ ;  /* 0x00000007ff19723e */ /* 0x001fe400048070ff */
[----:B------:R-:W-:-:S03]  /*5460*/  PRMT R7, RZ, 0x7610, R7 ;  /* 0x00007610ff077816 */ /* 0x000fc60000000007 */
[----:B------:R0:W-:Y:S01]  /*5470*/  @!P2 STG.E.U8 desc[UR16][R10.64+0x1], R25 ;  /* 0x000001190a00a986 */ /* 0x0001e2000c101110 */
[----:B------:R-:W-:Y:S05]  /*5480*/  @P4 BRA `(.L_x_113) ;  /* 0x0000000000044947 */ /* 0x000fea0003800000 */
[----:B------:R0:W5:Y:S02]  /*5490*/  LDG.E.U8 R7, desc[UR16][R16.64+0x8] ;  /* 0x0000081010077981 */ /* 0x000164000c1e1100 */
.L_x_113:
[----:B------:R-:W-:Y:S05]  /*54a0*/  BSYNC B1 ;  /* 0x0000000000017941 */ /* 0x000fea0003800000 */
.L_x_112:
        /* <DEDUP_REMOVED lines=12> */
.L_x_115:
[----:B------:R-:W-:Y:S05]  /*5570*/  BSYNC B1 ;  /* 0x0000000000017941 */ /* 0x000fea0003800000 */
.L_x_114:
        /* <DEDUP_REMOVED lines=12> */
.L_x_117:
[----:B------:R-:W-:Y:S05]  /*5640*/  BSYNC B1 ;  /* 0x0000000000017941 */ /* 0x000fea0003800000 */
.L_x_116:
        /* <DEDUP_REMOVED lines=12> */
.L_x_119:
[----:B------:R-:W-:Y:S05]  /*5710*/  BSYNC B1 ;  /* 0x0000000000017941 */ /* 0x000fea0003800000 */
.L_x_118:
        /* <DEDUP_REMOVED lines=12> */
.L_x_121:
[----:B------:R-:W-:Y:S05]  /*57e0*/  BSYNC B1 ;  /* 0x0000000000017941 */ /* 0x000fea0003800000 */
.L_x_120:
        /* <DEDUP_REMOVED lines=12> */
.L_x_123:
[----:B------:R-:W-:Y:S05]  /*58b0*/  BSYNC B1 ;  /* 0x0000000000017941 */ /* 0x000fea0003800000 */
.L_x_122:
        /* <DEDUP_REMOVED lines=12> */
.L_x_125:
[----:B------:R-:W-:Y:S05]  /*5980*/  BSYNC B1 ;  /* 0x0000000000017941 */ /* 0x000fea0003800000 */
.L_x_124:
        /* <DEDUP_REMOVED lines=12> */
.L_x_127:
[----:B------:R-:W-:Y:S05]  /*5a50*/  BSYNC B1 ;  /* 0x0000000000017941 */ /* 0x000fea0003800000 */
.L_x_126:
        /* <DEDUP_REMOVED lines=12> */
.L_x_129:
[----:B------:R-:W-:Y:S05]  /*5b20*/  BSYNC B1 ;  /* 0x0000000000017941 */ /* 0x000fea0003800000 */
.L_x_128:
        /* <DEDUP_REMOVED lines=12> */
.L_x_131:
[----:B------:R-:W-:Y:S05]  /*5bf0*/  BSYNC B1 ;  /* 0x0000000000017941 */ /* 0x000fea0003800000 */
.L_x_130:
        /* <DEDUP_REMOVED lines=12> */
.L_x_133:
[----:B------:R-:W-:Y:S05]  /*5cc0*/  BSYNC B1 ;  /* 0x0000000000017941 */ /* 0x000fea0003800000 */
.L_x_132:
        /* <DEDUP_REMOVED lines=12> */
.L_x_135:
[----:B------:R-:W-:Y:S05]  /*5d90*/  BSYNC B1 ;  /* 0x0000000000017941 */ /* 0x000fea0003800000 */
.L_x_134:
        /* <DEDUP_REMOVED lines=12> */
.L_x_137:
[----:B------:R-:W-:Y:S05]  /*5e60*/  BSYNC B1 ;  /* 0x0000000000017941 */ /* 0x000fea0003800000 */
.L_x_136:
        /* <DEDUP_REMOVED lines=12> */
.L_x_139:
[----:B------:R-:W-:Y:S05]  /*5f30*/  BSYNC B1 ;  /* 0x0000000000017941 */ /* 0x000fea0003800000 */
.L_x_138:
        /* <DEDUP_REMOVED lines=12> */
.L_x_141:
[----:B------:R-:W-:Y:S05]  /*6000*/  BSYNC B1 ;  /* 0x0000000000017941 */ /* 0x000fea0003800000 */
.L_x_140:
        /* <DEDUP_REMOVED lines=12> */
.L_x_143:
[----:B------:R-:W-:Y:S05]  /*60d0*/  BSYNC B1 ;  /* 0x0000000000017941 */ /* 0x000fea0003800000 */
.L_x_142:
        /* <DEDUP_REMOVED lines=12> */
.L_x_145:
[----:B------:R-:W-:Y:S05]  /*61a0*/  BSYNC B1 ;  /* 0x0000000000017941 */ /* 0x000fea0003800000 */
.L_x_144:
        /* <DEDUP_REMOVED lines=12> */
.L_x_147:
[----:B------:R-:W-:Y:S05]  /*6270*/  BSYNC B1 ;  /* 0x0000000000017941 */ /* 0x000fea0003800000 */
.L_x_146:
        /* <DEDUP_REMOVED lines=12> */
.L_x_149:
[----:B------:R-:W-:Y:S05]  /*6340*/  BSYNC B1 ;  /* 0x0000000000017941 */ /* 0x000fea0003800000 */
.L_x_148:
        /* <DEDUP_REMOVED lines=12> */
.L_x_151:
[----:B------:R-:W-:Y:S05]  /*6410*/  BSYNC B1 ;  /* 0x0000000000017941 */ /* 0x000fea0003800000 */
.L_x_150:
        /* <DEDUP_REMOVED lines=12> */
.L_x_153:
[----:B------:R-:W-:Y:S05]  /*64e0*/  BSYNC B1 ;  /* 0x0000000000017941 */ /* 0x000fea0003800000 */
.L_x_152:
        /* <DEDUP_REMOVED lines=12> */
.L_x_155:
[----:B------:R-:W-:Y:S05]  /*65b0*/  BSYNC B1 ;  /* 0x0000000000017941 */ /* 0x000fea0003800000 */
.L_x_154:
        /* <DEDUP_REMOVED lines=12> */
.L_x_157:
[----:B------:R-:W-:Y:S05]  /*6680*/  BSYNC B1 ;  /* 0x0000000000017941 */ /* 0x000fea0003800000 */
.L_x_156:
        /* <DEDUP_REMOVED lines=12> */
.L_x_159:
[----:B------:R-:W-:Y:S05]  /*6750*/  BSYNC B1 ;  /* 0x0000000000017941 */ /* 0x000fea0003800000 */
.L_x_158:
        /* <DEDUP_REMOVED lines=12> */
.L_x_161:
[----:B------:R-:W-:Y:S05]  /*6820*/  BSYNC B1 ;  /* 0x0000000000017941 */ /* 0x000fea0003800000 */
.L_x_160:
        /* <DEDUP_REMOVED lines=12> */
.L_x_163:
[----:B------:R-:W-:Y:S05]  /*68f0*/  BSYNC B1 ;  /* 0x0000000000017941 */ /* 0x000fea0003800000 */
.L_x_162:
[----:B-----5:R-:W-:Y:S01]  /*6900*/  LOP3.LUT R7, R7, 0xff, RZ, 0xc0, !PT ;  /* 0x000000ff07077812 */ /* 0x020fe200078ec0ff */
[----:B------:R-:W-:Y:S01]  /*6910*/  BSSY B1, `(.L_x_164) ;  /* 0x000000b000017945 */ /* 0x000fe20003800000 */
[----:B------:R-:W-:Y:S02]  /*6920*/  ISETP.LT.OR P2, PT, R33, 0x39, !P1 ;  /* 0x000000392100780c */ /* 0x000fe40004f41670 */
[----:B------:R-:W-:-:S05]  /*6930*/  F2FP.F16.E4M3.UNPACK_B R7, R7 ;  /* 0x00000007ff07723e */ /* 0x000fca00020006ff */
[----:B012---:R-:W-:-:S05]  /*6940*/  HADD2.F32 R16, -RZ, R7.H0_H0 ;  /* 0x20000007ff107230 */ /* 0x007fca0000004100 */
[----:B------:R-:W-:-:S04]  /*6950*/  FMUL R7, R16, R9 ;  /* 0x0000000910077220 */ /* 0x000fc80000400000 */
[----:B------:R-:W-:-:S05]  /*6960*/  FFMA R7, R18, R8, R7 ;  /* 0x0000000812077223 */ /* 0x000fca0000000007 */
[----:B------:R-:W-:Y:S02]  /*6970*/  F2FP.SATFINITE.E4M3.F32.PACK_AB_MERGE_C R17, RZ, R7, RZ ;  /* 0x00000007ff11723e */ /* 0x000fe400048070ff */
[----:B------:R-:W-:-:S03]  /*6980*/  PRMT R7, RZ, 0x7610, R7 ;  /* 0x00007610ff077816 */ /* 0x000fc60000000007 */
[----:B------:R0:W-:Y:S01]  /*6990*/  @!P0 STG.E.U8 desc[UR16][R12.64+0x39], R17 ;  /* 0x000039110c008986 */ /* 0x0001e2000c101110 */
[----:B------:R-:W-:Y:S05]  /*69a0*/  @P2 BRA `(.L_x_165) ;  /* 0x0000000000042947 */ /* 0x000fea0003800000 */
[----:B------:R1:W5:Y:S02]  /*69b0*/  LDG.E.U8 R7, desc[UR16][R14.64+0x38] ;  /* 0x000038100e077981 */ /* 0x000364000c1e1100 */
.L_x_165:
[----:B------:R-:W-:Y:S05]  /*69c0*/  BSYNC B1 ;  /* 0x0000000000017941 */ /* 0x000fea0003800000 */
.L_x_164:
        /* <DEDUP_REMOVED lines=12> */
.L_x_167:
[----:B------:R-:W-:Y:S05]  /*6a90*/  BSYNC B1 ;  /* 0x0000000000017941 */ /* 0x000fea0003800000 */
.L_x_166:
[----:B------:R-:W-:Y:S05]  /*6aa0*/  @P1 BRA `(.L_x_168) ;  /* 0x0000001000301947 */ /* 0x000fea0003800000 */
[----:B-----5:R-:W-:-:S04]  /*6ab0*/  LOP3.LUT R7, R7, 0xff, RZ, 0xc0, !PT ;  /* 0x000000ff07077812 */ /* 0x020fc800078ec0ff */
[----:B------:R-:W-:-:S05]  /*6ac0*/  F2FP.F16.E4M3.UNPACK_B R7, R7 ;  /* 0x00000007ff07723e */ /* 0x000fca00020006ff */
[----:B------:R-:W-:-:S05]  /*6ad0*/  HADD2.F32 R12, -RZ, R7.H0_H0 ;  /* 0x20000007ff0c7230 */ /* 0x000fca0000004100 */
[----:B------:R-:W-:-:S04]  /*6ae0*/  FMUL R7, R12, R9 ;  /* 0x000000090c077220 */ /* 0x000fc80000400000 */
[----:B------:R-:W-:-:S05]  /*6af0*/  FFMA R7, R20, R8, R7 ;  /* 0x0000000814077223 */ /* 0x000fca0000000007 */
[----:B------:R-:W-:-:S05]  /*6b00*/  F2FP.SATFINITE.E4M3.F32.PACK_AB_MERGE_C R7, RZ, R7, RZ ;  /* 0x00000007ff07723e */ /* 0x000fca00048070ff */
[----:B------:R0:W-:Y:S01]  /*6b10*/  STG.E.U8 desc[UR16][R10.64+0x39], R7 ;  /* 0x000039070a007986 */ /* 0x0001e2000c101110 */
[----:B------:R-:W-:Y:S05]  /*6b20*/  BRA `(.L_x_168) ;  /* 0x0000001000107947 */ /* 0x000fea0003800000 */
.L_x_39:
[C---:B------:R-:W-:Y:S01]  /*6b30*/  ISETP.GE.AND P0, PT, R34.reuse, 0x1, PT ;  /* 0x000000012200780c */ /* 0x040fe20003f06270 */
[-C--:B--2---:R-:W-:Y:S01]  /*6b40*/  FMUL R147, R147, R8.reuse ;  /* 0x0000000893937220 */ /* 0x084fe20000400000 */
[----:B------:R-:W-:Y:S01]  /*6b50*/  ISETP.GE.AND P2, PT, R34, 0x9, PT ;  /* 0x000000092200780c */ /* 0x000fe20003f46270 */
[-C--:B------:R-:W-:Y:S01]  /*6b60*/  FMUL R142, R142, R8.reuse ;  /* 0x000000088e8e7220 */ /* 0x080fe20000400000 */
[----:B------:R-:W-:Y:S01]  /*6b70*/  ISETP.LT.OR P1, PT, R33, 0x1, !P0 ;  /* 0x000000012100780c */ /* 0x000fe20004721670 */
[-C--:B------:R-:W-:Y:S01]  /*6b80*/  FMUL R145, R145, R8.reuse ;  /* 0x0000000891917220 */ /* 0x080fe20000400000 */
[----:B------:R-:W-:Y:S01]  /*6b90*/  F2FP.SATFINITE.E4M3.F32.PACK_AB_MERGE_C R147, RZ, R147, RZ ;  /* 0x00000093ff93723e */ /* 0x000fe200048070ff */
[-C--:B------:R-:W-:Y:S01]  /*6ba0*/  FMUL R140, R140, R8.reuse ;  /* 0x000000088c8c7220 */ /* 0x080fe20000400000 */
[----:B------:R-:W-:Y:S01]  /*6bb0*/  ISETP.LT.OR P4, PT, R33, 0x2, !P0 ;  /* 0x000000022100780c */ /* 0x000fe20004781670 */
[-C--:B------:R-:W-:Y:S01]  /*6bc0*/  FMUL R143, R143, R8.reuse ;  /* 0x000000088f8f7220 */ /* 0x080fe20000400000 */
[C---:B------:R-:W-:Y:S01]  /*6bd0*/  ISETP.LT.OR P5, PT, R33.reuse, 0x1, !P2 ;  /* 0x000000012100780c */ /* 0x040fe200057a1670 */
[-C--:B------:R-:W-:Y:S01]  /*6be0*/  FMUL R138, R138, R8.reuse ;  /* 0x000000088a8a7220 */ /* 0x080fe20000400000 */
[----:B------:R-:W-:Y:S01]  /*6bf0*/  ISETP.LT.OR P6, PT, R33, 0x2, !P2 ;  /* 0x000000022100780c */ /* 0x000fe200057c1670 */
[----:B------:R-:W-:Y:S01]  /*6c00*/  FMUL R141, R141, R8 ;  /* 0x000000088d8d7220 */ /* 0x000fe20000400000 */
[----:B------:R-:W-:Y:S01]  /*6c10*/  F2FP.SATFINITE.E4M3.F32.PACK_AB_MERGE_C R7, RZ, R142, RZ ;  /* 0x0000008eff07723e */ /* 0x000fe200048070ff */
[-C--:B------:R-:W-:Y:S01]  /*6c20*/  FMUL R136, R136, R8.reuse ;  /* 0x0000000888887220 */ /* 0x080fe20000400000 */
[----:B------:R-:W-:Y:S01]  /*6c30*/  F2FP.SATFINITE.E4M3.F32.PACK_AB_MERGE_C R145, RZ, R145, RZ ;  /* 0x00000091ff91723e */ /* 0x000fe200048070ff */
[----:B------:R-:W-:Y:S01]  /*6c40*/  @!P1 STG.E.U8 desc[UR16][R16.64], R147 ;  /* 0x0000009310009986 */ /* 0x000fe2000c101110 */
[----:B------:R-:W-:Y:S01]  /*6c50*/  ISETP.LT.OR P1, PT, R33, 0x9, !P0 ;  /* 0x000000092100780c */ /* 0x000fe20004721670 */
[----:B------:R-:W-:Y:S01]  /*6c60*/  FMUL R139, R139, R8 ;  /* 0x000000088b8b7220 */ /* 0x000fe20000400000 */
[----:B------:R-:W-:Y:S01]  /*6c70*/  F2FP.SATFINITE.E4M3.F32.PACK_AB_MERGE_C R25, RZ, R140, RZ ;  /* 0x0000008cff19723e */ /* 0x000fe200048070ff */
[----:B------:R0:W-:Y:S01]  /*6c80*/  @!P4 STG.E.U8 desc[UR16][R16.64+0x1], R7 ;  /* 0x000001071000c986 */ /* 0x0001e2000c101110 */
[----:B------:R-:W-:Y:S01]  /*6c90*/  F2FP.SATFINITE.E4M3.F32.PACK_AB_MERGE_C R143, RZ, R143, RZ ;  /* 0x0000008fff8f723e */ /* 0x000fe200048070ff */
[-C--:B------:R-:W-:Y:S01]  /*6ca0*/  FMUL R134, R134, R8.reuse ;  /* 0x0000000886867220 */ /* 0x080fe20000400000 */
[C---:B------:R-:W-:Y:S01]  /*6cb0*/  ISETP.LT.OR P4, PT, R33.reuse, 0xa, !P0 ;  /* 0x0000000a2100780c */ /* 0x040fe20004781670 */
[----:B------:R-:W-:Y:S01]  /*6cc0*/  @!P5 STG.E.U8 desc[UR16][R14.64], R145 ;  /* 0x000000910e00d986 */ /* 0x000fe2000c101110 */
[----:B------:R-:W-:Y:S01]  /*6cd0*/  ISETP.LT.OR P5, PT, R33, 0x9, !P2 ;  /* 0x000000092100780c */ /* 0x000fe200057a1670 */
[-C--:B------:R-:W-:Y:S01]  /*6ce0*/  FMUL R137, R137, R8.reuse ;  /* 0x0000000889897220 */ /* 0x080fe20000400000 */
[----:B------:R-:W-:Y:S01]  /*6cf0*/  F2FP.SATFINITE.E4M3.F32.PACK_AB_MERGE_C R141, RZ, R141, RZ ;  /* 0x0000008dff8d723e */ /* 0x000fe200048070ff */
[----:B------:R1:W-:Y:S01]  /*6d00*/  @!P6 STG.E.U8 desc[UR16][R14.64+0x1], R25 ;  /* 0x000001190e00e986 */ /* 0x0003e2000c101110 */
[C---:B------:R-:W-:Y:S01]  /*6d10*/  ISETP.LT.OR P6, PT, R33.reuse, 0xa, !P2 ;  /* 0x0000000a2100780c */ /* 0x040fe200057c1670 */
[-C--:B------:R-:W-:Y:S01]  /*6d20*/  FMUL R132, R132, R8.reuse ;  /* 0x0000000884847220 */ /* 0x080fe20000400000 */
[----:B------:R-:W-:Y:S01]  /*6d30*/  F2FP.SATFINITE.E4M3.F32.PACK_AB_MERGE_C R139, RZ, R139, RZ ;  /* 0x0000008bff8b723e */ /* 0x000fe200048070ff */
[----:B------:R-:W-:Y:S01]  /*6d40*/  @!P1 STG.E.U8 desc[UR16][R16.64+0x8], R143 ;  /* 0x0000088f10009986 */ /* 0x000fe2000c101110 */
[----:B------:R-:W-:Y:S01]  /*6d50*/  ISETP.LT.OR P1, PT, R33, 0x11, !P0 ;  /* 0x000000112100780c */ /* 0x000fe20004721670 */
[----:B------:R-:W-:Y:S01]  /*6d60*/  FMUL R135, R135, R8 ;  /* 0x0000000887877220 */ /* 0x000fe20000400000 */
[----:B0-----:R-:W-:Y:S01]  /*6d70*/  F2FP.SATFINITE.E4M3.F32.PACK_AB_MERGE_C R7, RZ, R138, RZ ;  /* 0x0000008aff07723e */ /* 0x001fe200048070ff */
[-C--:B------:R-:W-:Y:S01]  /*6d80*/  FMUL R130, R130, R8.reuse ;  /* 0x0000000882827220 */ /* 0x080fe20000400000 */
[----:B------:R-:W-:Y:S01]  /*6d90*/  F2FP.SATFINITE.E4M3.F32.PACK_AB_MERGE_C R137, RZ, R137, RZ ;  /* 0x00000089ff89723e */ /* 0x000fe200048070ff */
[----:B------:R-:W-:Y:S01]  /*6da0*/  FMUL R133, R133, R8 ;  /* 0x0000000885857220 */ /* 0x000fe20000400000 */
[----:B------:R-:W-:Y:S01]  /*6db0*/  F2FP.SATFINITE.E4M3.F32.PACK_AB_MERGE_C R135, RZ, R135, RZ ;  /* 0x00000087ff87723e */ /* 0x000fe200048070ff */
[----:B------:R0:W-:Y:S01]  /*6dc0*/  @!P4 STG.E.U8 desc[UR16][R16.64+0x9], R7 ;  /* 0x000009071000c986 */ /* 0x0001e2000c101110 */
[----:B-1----:R-:W-:Y:S01]  /*6dd0*/  F2FP.SATFINITE.E4M3.F32.PACK_AB_MERGE_C R25, RZ, R136, RZ ;  /* 0x00000088ff19723e */ /* 0x002fe200048070ff */
        /* <DEDUP_REMOVED lines=15> */
[-C--:B------:R-:W-:Y:S01]  /*6ed0*/  FMUL R127, R127, R8.reuse ;  /* 0x000000087f7f7220 */ /* 0x080fe20000400000 */
[----:B------:R-:W-:Y:S01]  /*6ee0*/  FMUL R122, R122, R8 ;  /* 0x000000087a7a7220 */ /* 0x000fe20000400000 */
[----:B------:R-:W-:Y:S01]  /*6ef0*/  F2FP.SATFINITE.E4M3.F32.PACK_AB_MERGE_C R129, RZ, R129, RZ ;  /* 0x00000081ff81723e */ /* 0x000fe200048070ff */
[----:B------:R0:W-:Y:S01]  /*6f00*/  @!P4 STG.E.U8 desc[UR16][R16.64+0x11], R7 ;  /* 0x000011071000c986 */ /* 0x0001e2000c101110 */
[----:B-1----:R-:W-:Y:S01]  /*6f10*/  F2FP.SATFINITE.E4M3.F32.PACK_AB_MERGE_C R25, RZ, R132, RZ ;  /* 0x00000084ff19723e */ /* 0x002fe200048070ff */
[-C--:B------:R-:W-:Y:S01]  /*6f20*/  FMUL R125, R125, R8.reuse ;  /* 0x000000087d7d7220 */ /* 0x080fe20000400000 */
[C---:B------:R-:W-:Y:S01]  /*6f30*/  ISETP.LT.OR P4, PT, R33.reuse, 0x1a, !P0 ;  /* 0x0000001a2100780c */ /* 0x040fe20004781670 */
[----:B------:R-:W-:Y:S01]  /*6f40*/  @!P5 STG.E.U8 desc[UR16][R14.64+0x10], R137 ;  /* 0x000010890e00d986 */ /* 0x000fe2000c101110 */
[C---:B------:R-:W-:Y:S01]  /*6f50*/  ISETP.LT.OR P5, PT, R33.reuse, 0x19, !P2 ;  /* 0x000000192100780c */ /* 0x040fe200057a1670 */
[-C--:B------:R-:W-:Y:S01]  /*6f60*/  FMUL R120, R120, R8.reuse ;  /* 0x0000000878787220 */ /* 0x080fe20000400000 */
[----:B------:R-:W-:Y:S01]  /*6f70*/  F2FP.SATFINITE.E4M3.F32.PACK_AB_MERGE_C R127, RZ, R127, RZ ;  /* 0x0000007fff7f723e */ /* 0x000fe200048070ff */
[----:B------:R1:W-:Y:S01]  /*6f80*/  @!P6 STG.E.U8 desc[UR16][R14.64+0x11], R25 ;  /* 0x000011190e00e986 */ /* 0x0003e2000c101110 */
[----:B------:R-:W-:Y:S01]  /*6f90*/  ISETP.LT.OR P6, PT, R33, 0x1a, !P2 ;  /* 0x0000001a2100780c */ /* 0x000fe200057c1670 */
        /* <DEDUP_REMOVED lines=8> */
[-C--:B------:R-:W-:Y:S01]  /*7020*/  FMUL R116, R116, R8.reuse ;  /* 0x0000000874747220 */ /* 0x080fe20000400000 */
[----:B------:R-:W-:Y:S01]  /*7030*/  FMUL R114, R114, R8 ;  /* 0x0000000872727220 */ /* 0x000fe20000400000 */
[----:B-1----:R-:W-:Y:S01]  /*7040*/  F2FP.SATFINITE.E4M3.F32.PACK_AB_MERGE_C R25, RZ, R128, RZ ;  /* 0x00000080ff19723e */ /* 0x002fe200048070ff */
[----:B------:R0:W-:Y:S01]  /*7050*/  @!P4 STG.E.U8 desc[UR16][R16.64+0x19], R7 ;  /* 0x000019071000c986 */ /* 0x0001e2000c101110 */
[----:B------:R-:W-:Y:S01]  /*7060*/  ISETP.LT.OR P4, PT, R33, 0x22, !P0 ;  /* 0x000000222100780c */ /* 0x000fe20004781670 */
[-C--:B------:R-:W-:Y:S01]  /*7070*/  FMUL R119, R119, R8.reuse ;  /* 0x0000000877777220 */ /* 0x080fe20000400000 */
[----:B------:R-:W-:Y:S01]  /*7080*/  F2FP.SATFINITE.E4M3.F32.PACK_AB_MERGE_C R121, RZ, R121, RZ ;  /* 0x00000079ff79723e */ /* 0x000fe200048070ff */
[----:B------:R-:W-:Y:S01]  /*7090*/  @!P5 STG.E.U8 desc[UR16][R14.64+0x18], R133 ;  /* 0x000018850e00d986 */ /* 0x000fe2000c101110 */
[----:B------:R-:W-:Y:S01]  /*70a0*/  ISETP.LT.OR P5, PT, R33, 0x21, !P2 ;  /* 0x000000212100780c */ /* 0x000fe200057a1670 */
[----:B------:R-:W-:Y:S01]  /*70b0*/  FMUL R117, R117, R8 ;  /* 0x0000000875757220 */ /* 0x000fe20000400000 */
[----:B------:R-:W-:Y:S01]  /*70c0*/  F2FP.SATFINITE.E4M3.F32.PACK_AB_MERGE_C R27, RZ, R114, RZ ;  /* 0x00000072ff1b723e */ /* 0x000fe200048070ff */
[----:B------:R1:W-:Y:S01]  /*70d0*/  @!P6 STG.E.U8 desc[UR16][R14.64+0x19], R25 ;  /* 0x000019190e00e986 */ /* 0x0003e2000c101110 */
[----:B------:R-:W-:Y:S01]  /*70e0*/  ISETP.LT.OR P6, PT, R33, 0x22, !P2 ;  /* 0x000000222100780c */ /* 0x000fe200057c1670 */
[-C--:B------:R-:W-:Y:S01]  /*70f0*/  FMUL R112, R112, R8.reuse ;  /* 0x0000000870707220 */ /* 0x080fe20000400000 */
[-C--:B------:R-:W-:Y:S01]  /*7100*/  FMUL R115, R115, R8.reuse ;  /* 0x0000000873737220 */ /* 0x080fe20000400000 */
        /* <DEDUP_REMOVED lines=39> */
[-C--:B------:R-:W-:Y:S01]  /*7380*/  FMUL R103, R103, R8.reuse ;  /* 0x0000000867677220 */ /* 0x080fe20000400000 */
[----:B------:R-:W-:Y:S01]  /*7390*/  @!P1 STG.E.U8 desc[UR16][R16.64+0x30], R123 ;  /* 0x0000307b10009986 */ /* 0x000fe2000c101110 */
[----:B------:R-:W-:Y:S01]  /*73a0*/  ISETP.LT.OR P1, PT, R33, 0x39, !P0 ;  /* 0x000000392100780c */ /* 0x000fe20004721670 */
[-C--:B------:R-:W-:Y:S01]  /*73b0*/  FMUL R101, R101, R8.reuse ;  /* 0x0000000865657220 */ /* 0x080fe20000400000 */
[----:B------:R-:W-:Y:S01]  /*73c0*/  ISETP.LT.OR P0, PT, R33, 0x3a, !P0 ;  /* 0x0000003a2100780c */ /* 0x000fe20004701670 */
[----:B------:R-:W-:Y:S01]  /*73d0*/  FMUL R96, R96, R8 ;  /* 0x0000000860607220 */ /* 0x000fe20000400000 */
[----:B0-----:R-:W-:Y:S01]  /*73e0*/  F2FP.SATFINITE.E4M3.F32.PACK_AB_MERGE_C R7, RZ, R118, RZ ;  /* 0x00000076ff07723e */ /* 0x001fe200048070ff */
[-C--:B------:R-:W-:Y:S01]  /*73f0*/  FMUL R94, R94, R8.reuse ;  /* 0x000000085e5e7220 */ /* 0x080fe20000400000 */
[----:B------:R-:W-:Y:S01]  /*7400*/  F2FP.SATFINITE.E4M3.F32.PACK_AB_MERGE_C R105, RZ, R105, RZ ;  /* 0x00000069ff69723e */ /* 0x000fe200048070ff */
[----:B------:R-:W-:Y:S01]  /*7410*/  FMUL R97, R97, R8 ;  /* 0x0000000861617220 */ /* 0x000fe20000400000 */
[----:B-1----:R-:W-:Y:S01]  /*7420*/  F2FP.SATFINITE.E4M3.F32.PACK_AB_MERGE_C R25, RZ, R116, RZ ;  /* 0x00000074ff19723e */ /* 0x002fe200048070ff */
[----:B------:R0:W-:Y:S01]  /*7430*/  @!P4 STG.E.U8 desc[UR16][R16.64+0x31], R7 ;  /* 0x000031071000c986 */ /* 0x0001e2000c101110 */
[----:B------:R-:W-:Y:S01]  /*7440*/  ISETP.LT.OR P4, PT, R33, 0x39, !P2 ;  /* 0x000000392100780c */ /* 0x000fe20005781670 */
[-C--:B------:R-:W-:Y:S01]  /*7450*/  FMUL R99, R99, R8.reuse ;  /* 0x0000000863637220 */ /* 0x080fe20000400000 */
[----:B------:R-:W-:Y:S01]  /*7460*/  ISETP.LT.OR P2, PT, R33, 0x3a, !P2 ;  /* 0x0000003a2100780c */ /* 0x000fe20005741670 */
[----:B------:R-:W-:Y:S01]  /*7470*/  @!P5 STG.E.U8 desc[UR16][R14.64+0x30], R121 ;  /* 0x000030790e00d986 */ /* 0x000fe2000c101110 */
[----:B------:R-:W-:Y:S01]  /*7480*/  F2FP.SATFINITE.E4M3.F32.PACK_AB_MERGE_C R103, RZ, R103, RZ ;  /* 0x00000067ff67723e */ /* 0x000fe200048070ff */
[-C--:B------:R-:W-:Y:S01]  /*7490*/  FMUL R92, R92, R8.reuse ;  /* 0x000000085c5c7220 */ /* 0x080fe20000400000 */
[----:B------:R-:W-:Y:S01]  /*74a0*/  F2FP.SATFINITE.E4M3.F32.PACK_AB_MERGE_C R101, RZ, R101, RZ ;  /* 0x00000065ff65723e */ /* 0x000fe200048070ff */
[----:B------:R-:W-:Y:S01]  /*74b0*/  @!P6 STG.E.U8 desc[UR16][R14.64+0x31], R25 ;  /* 0x000031190e00e986 */ /* 0x000fe2000c101110 */
[----:B------:R-:W-:Y:S01]  /*74c0*/  F2FP.SATFINITE.E4M3.F32.PACK_AB_MERGE_C R97, RZ, R97, RZ ;  /* 0x00000061ff61723e */ /* 0x000fe200048070ff */
[-C--:B------:R-:W-:Y:S01]  /*74d0*/  FMUL R88, R88, R8.reuse ;  /* 0x0000000858587220 */ /* 0x080fe20000400000 */
[-C--:B------:R-:W-:Y:S01]  /*74e0*/  FMUL R95, R95, R8.reuse ;  /* 0x000000085f5f7220 */ /* 0x080fe20000400000 */
[----:B------:R-:W-:Y:S01]  /*74f0*/  @!P0 STG.E.U8 desc[UR16][R16.64+0x39], R27 ;  /* 0x0000391b10008986 */ /* 0x000fe2000c101110 */
[----:B------:R-:W-:Y:S01]  /*7500*/  ISETP.GE.AND P0, PT, R34, 0x81, PT ;  /* 0x000000812200780c */ /* 0x000fe20003f06270 */
[----:B------:R-:W-:Y:S01]  /*7510*/  FMUL R93, R93, R8 ;  /* 0x000000085d5d7220 */ /* 0x000fe20000400000 */
[----:B0-----:R-:W-:Y:S01]  /*7520*/  F2FP.SATFINITE.E4M3.F32.PACK_AB_MERGE_C R7, RZ, R112, RZ ;  /* 0x00000070ff07723e */ /* 0x001fe200048070ff */
[----:B------:R0:W-:Y:S01]  /*7530*/  @!P1 STG.E.U8 desc[UR16][R16.64+0x38], R119 ;  /* 0x0000387710009986 */ /* 0x0001e2000c101110 */
[C---:B------:R-:W-:Y:S01]  /*7540*/  ISETP.LT.OR P6, PT, R33.reuse, 0x1, !P0 ;  /* 0x000000012100780c */ /* 0x040fe200047c1670 */
[-C--:B------:R-:W-:Y:S01]  /*7550*/  FMUL R90, R90, R8.reuse ;  /* 0x000000085a5a7220 */ /* 0x080fe20000400000 */
[----:B------:R-:W-:Y:S01]  /*7560*/  ISETP.LT.OR P5, PT, R33, 0x2, !P0 ;  /* 0x000000022100780c */ /* 0x000fe200047a1670 */
[----:B------:R-:W-:Y:S01]  /*7570*/  @!P4 STG.E.U8 desc[UR16][R14.64+0x38], R117 ;  /* 0x000038750e00c986 */ /* 0x000fe2000c101110 */
[----:B------:R-:W-:Y:S01]  /*7580*/  ISETP.GE.AND P1, PT, R34, 0x89, PT ;  /* 0x000000892200780c */ /* 0x000fe20003f26270 */
[-C--:B------:R-:W-:Y:S01]  /*7590*/  FMUL R23, R23, R8.reuse ;  /* 0x0000000817177220 */ /* 0x080fe20000400000 */
[----:B------:R-:W-:Y:S01]  /*75a0*/  F2FP.SATFINITE.E4M3.F32.PACK_AB_MERGE_C R99, RZ, R99, RZ ;  /* 0x00000063ff63723e */ /* 0x000fe200048070ff */
[----:B------:R1:W-:Y:S01]  /*75b0*/  @!P2 STG.E.U8 desc[UR16][R14.64+0x39], R7 ;  /* 0x000039070e00a986 */ /* 0x0003e2000c101110 */
[----:B------:R-:W-:Y:S01]  /*75c0*/  ISETP.LT.OR P4, PT, R33, 0x1, !P1 ;  /* 0x000000012100780c */ /* 0x000fe20004f81670 */
[-C--:B------:R-:W-:Y:S01]  /*75d0*/  FMUL R91, R91, R8.reuse ;  /* 0x000000085b5b7220 */ /* 0x080fe20000400000 */
[----:B------:R-:W-:Y:S01]  /*75e0*/  ISETP.LT.OR P2, PT, R33, 0xa, !P0 ;  /* 0x0000000a2100780c */ /* 0x000fe20004741670 */
[----:B------:R-:W-:Y:S01]  /*75f0*/  FMUL R89, R89, R8 ;  /* 0x0000000859597220 */ /* 0x000fe20000400000 */
[----:B0-----:R-:W-:Y:S01]  /*7600*/  F2FP.SATFINITE.E4M3.F32.PACK_AB_MERGE_C R17, RZ, R110, RZ ;  /* 0x0000006eff11723e */ /* 0x001fe200048070ff */
[----:B------:R-:W-:Y:S01]  /*7610*/  @!P6 STG.E.U8 desc[UR16][R12.64], R115 ;  /* 0x000000730c00e986 */ /* 0x000fe2000c101110 */
[C---:B------:R-:W-:Y:S01]  /*7620*/  ISETP.LT.OR P6, PT, R33.reuse, 0x2, !P1 ;  /* 0x000000022100780c */ /* 0x040fe20004fc1670 */
[-C--:B------:R-:W-:Y:S01]  /*7630*/  FMUL R22, R22, R8.reuse ;  /* 0x0000000816167220 */ /* 0x080fe20000400000 */
[----:B------:R-:W-:Y:S01]  /*7640*/  F2FP.SATFINITE.E4M3.F32.PACK_AB_MERGE_C R95, RZ, R95, RZ ;  /* 0x0000005fff5f723e */ /* 0x000fe200048070ff */
[----:B------:R-:W-:Y:S01]  /*7650*/  @!P5 STG.E.U8 desc[UR16][R12.64+0x1], R17 ;  /* 0x000001110c00d986 */ /* 0x000fe2000c101110 */
[----:B------:R-:W-:Y:S01]  /*7660*/  ISETP.LT.OR P5, PT, R33, 0x9, !P0 ;  /* 0x000000092100780c */ /* 0x000fe200047a1670 */
[----:B------:R-:W-:Y:S01]  /*7670*/  FMUL R19, R19, R8 ;  /* 0x0000000813137220 */ /* 0x000fe20000400000 */
[----:B-1----:R-:W-:Y:S01]  /*7680*/  F2FP.SATFINITE.E4M3.F32.PACK_AB_MERGE_C R7, RZ, R108, RZ ;  /* 0x0000006cff07723e */ /* 0x002fe200048070ff */
[----:B------:R-:W-:Y:S01]  /*7690*/  @!P4 STG.E.U8 desc[UR16][R10.64], R113 ;  /* 0x000000710a00c986 */ /* 0x000fe2000c101110 */
[----:B------:R-:W-:Y:S01]  /*76a0*/  F2FP.SATFINITE.E4M3.F32.PACK_AB_MERGE_C R15, RZ, R106, RZ ;  /* 0x0000006aff0f723e */ /* 0x000fe200048070ff */
[-C--:B------:R-:W-:Y:S01]  /*76b0*/  FMUL R18, R18, R8.reuse ;  /* 0x0000000812127220 */ /* 0x080fe20000400000 */
[----:B------:R-:W-:Y:S01]  /*76c0*/  ISETP.LT.OR P4, PT, R33, 0x9, !P1 ;  /* 0x000000092100780c */ /* 0x000fe20004f81670 */
[-C--:B------:R-:W-:Y:S01]  /*76d0*/  FMUL R21, R21, R8.reuse ;  /* 0x0000000815157220 */ /* 0x080fe20000400000 */
[----:B------:R-:W-:Y:S01]  /*76e0*/  F2FP.SATFINITE.E4M3.F32.PACK_AB_MERGE_C R93, RZ, R93, RZ ;  /* 0x0000005dff5d723e */ /* 0x000fe200048070ff */
[----:B------:R0:W-:Y:S01]  /*76f0*/  @!P6 STG.E.U8 desc[UR16][R10.64+0x1], R7 ;  /* 0x000001070a00e986 */ /* 0x0001e2000c101110 */
[C---:B------:R-:W-:Y:S01]  /*7700*/  ISETP.LT.OR P6, PT, R33.reuse, 0xa, !P1 ;  /* 0x0000000a2100780c */ /* 0x040fe20004fc1670 */
[----:B------:R-:W-:Y:S01]  /*7710*/  FMUL R20, R20, R8 ;  /* 0x0000000814147220 */ /* 0x000fe20000400000 */
[----:B------:R-:W-:Y:S01]  /*7720*/  F2FP.SATFINITE.E4M3.F32.PACK_AB_MERGE_C R23, RZ, R23, RZ ;  /* 0x00000017ff17723e */ /* 0x000fe200048070ff */
[----:B------:R1:W-:Y:S01]  /*7730*/  @!P2 STG.E.U8 desc[UR16][R12.64+0x9], R15 ;  /* 0x0000090f0c00a986 */ /* 0x0003e2000c101110 */
[----:B------:R-:W-:-:S02]  /*7740*/  ISETP.LT.OR P2, PT, R33, 0x12, !P0 ;  /* 0x000000122100780c */ /* 0x000fc40004741670 */
[----:B------:R-:W-:Y:S01]  /*7750*/  F2FP.SATFINITE.E4M3.F32.PACK_AB_MERGE_C R91, RZ, R91, RZ ;  /* 0x0000005bff5b723e */ /* 0x000fe200048070ff */
[----:B------:R-:W-:Y:S01]  /*7760*/  @!P5 STG.E.U8 desc[UR16][R12.64+0x8], R109 ;  /* 0x0000086d0c00d986 */ /* 0x000fe2000c101110 */
[C---:B------:R-:W-:Y:S02]  /*7770*/  ISETP.LT.OR P5, PT, R33.reuse, 0x11, !P0 ;  /* 0x000000112100780c */ /* 0x040fe400047a1670 */
[----:B------:R-:W-:Y:S01]  /*7780*/  F2FP.SATFINITE.E4M3.F32.PACK_AB_MERGE_C R89, RZ, R89, RZ ;  /* 0x00000059ff59723e */ /* 0x000fe200048070ff */
[----:B------:R-:W-:Y:S01]  /*7790*/  @!P4 STG.E.U8 desc[UR16][R10.64+0x8], R111 ;  /* 0x0000086f0a00c986 */ /* 0x000fe2000c101110 */
[----:B0-----:R-:W-:Y:S02]  /*77a0*/  F2FP.SATFINITE.E4M3.F32.PACK_AB_MERGE_C R7, RZ, R104, RZ ;  /* 0x00000068ff07723e */ /* 0x001fe400048070ff */
[C---:B------:R-:W-:Y:S02]  /*77b0*/  ISETP.LT.OR P4, PT, R33.reuse, 0x11, !P1 ;  /* 0x000000112100780c */ /* 0x040fe40004f81670 */
[----:B-1----:R-:W-:Y:S01]  /*77c0*/  F2FP.SATFINITE.E4M3.F32.PACK_AB_MERGE_C R15, RZ, R100, RZ ;  /* 0x00000064ff0f723e */ /* 0x002fe200048070ff */
[----:B------:R0:W-:Y:S01]  /*77d0*/  @!P6 STG.E.U8 desc[UR16][R10.64+0x9], R7 ;  /* 0x000009070a00e986 */ /* 0x0001e2000c101110 */
[----:B------:R-:W-:-:S02]  /*77e0*/  ISETP.LT.OR P6, PT, R33, 0x12, !P1 ;  /* 0x000000122100780c */ /* 0x000fc40004fc1670 */
[----:B------:R-:W-:Y:S01]  /*77f0*/  F2FP.SATFINITE.E4M3.F32.PACK_AB_MERGE_C R19, RZ, R19, RZ ;  /* 0x00000013ff13723e */ /* 0x000fe200048070ff */
[----:B------:R1:W-:Y:S01]  /*7800*/  @!P2 STG.E.U8 desc[UR16][R12.64+0x11], R15 ;  /* 0x0000110f0c00a986 */ /* 0x0003e2000c101110 */
[C---:B------:R-:W-:Y:S02]  /*7810*/  ISETP.LT.OR P2, PT, R33.reuse, 0x1a, !P0 ;  /* 0x0000001a2100780c */ /* 0x040fe40004741670 */
[----:B------:R-:W-:Y:S01]  /*7820*/  F2FP.SATFINITE.E4M3.F32.PACK_AB_MERGE_C R21, RZ, R21, RZ ;  /* 0x00000015ff15723e */ /* 0x000fe200048070ff */
[----:B------:R-:W-:Y:S01]  /*7830*/  @!P5 STG.E.U8 desc[UR16][R12.64+0x10], R107 ;  /* 0x0000106b0c00d986 */ /* 0x000fe2000c101110 */
[----:B------:R-:W-:Y:S02]  /*7840*/  ISETP.LT.OR P5, PT, R33, 0x19, !P0 ;  /* 0x000000192100780c */ /* 0x000fe400047a1670 */
[----:B------:R-:W-:Y:S01]  /*7850*/  F2FP.SATFINITE.E4M3.F32.PACK_AB_MERGE_C R17, RZ, R20, RZ ;  /* 0x00000014ff11723e */ /* 0x000fe200048070ff */
[----:B------:R-:W-:Y:S01]  /*7860*/  @!P4 STG.E.U8 desc[UR16][R10.64+0x10], R105 ;  /* 0x000010690a00c986 */ /* 0x000fe2000c101110 */
[----:B0-----:R-:W-:-:S02]  /*7870*/  F2FP.SATFINITE.E4M3.F32.PACK_AB_MERGE_C R7, RZ, R102, RZ ;  /* 0x00000066ff07723e */ /* 0x001fc400048070ff */
[C---:B------:R-:W-:Y:S02]  /*7880*/  ISETP.LT.OR P4, PT, R33.reuse, 0x19, !P1 ;  /* 0x000000192100780c */ /* 0x040fe40004f81670 */
[----:B-1----:R-:W-:Y:S01]  /*7890*/  F2FP.SATFINITE.E4M3.F32.PACK_AB_MERGE_C R15, RZ, R98, RZ ;  /* 0x00000062ff0f723e */ /* 0x002fe200048070ff */
[----:B------:R0:W-:Y:S01]  /*78a0*/  @!P6 STG.E.U8 desc[UR16][R10.64+0x11], R7 ;  /* 0x000011070a00e986 */ /* 0x0001e2000c101110 */
[----:B------:R-:W-:-:S03]  /*78b0*/  ISETP.LT.OR P6, PT, R33, 0x1a, !P1 ;  /* 0x0000001a2100780c */ /* 0x000fc60004fc1670 */
[----:B------:R1:W-:Y:S01]  /*78c0*/  @!P2 STG.E.U8 desc[UR16][R12.64+0x19], R15 ;  /* 0x0000190f0c00a986 */ /* 0x0003e2000c101110 */
[----:B------:R-:W-:-:S03]  /*78d0*/  ISETP.LT.OR P2, PT, R33, 0x22, !P0 ;  /* 0x000000222100780c */ /* 0x000fc60004741670 */
[----:B------:R-:W-:Y:S01]  /*78e0*/  @!P5 STG.E.U8 desc[UR16][R12.64+0x18], R103 ;  /* 0x000018670c00d986 */ /* 0x000fe2000c101110 */
[C---:B------:R-:W-:Y:S02]  /*78f0*/  ISETP.LT.OR P5, PT, R33.reuse, 0x21, !P0 ;  /* 0x000000212100780c */ /* 0x040fe400047a1670 */
[----:B0-----:R-:W-:Y:S01]  /*7900*/  F2FP.SATFINITE.E4M3.F32.PACK_AB_MERGE_C R7, RZ, R96, RZ ;  /* 0x00000060ff07723e */ /* 0x001fe200048070ff */
[----:B------:R-:W-:Y:S01]  /*7910*/  @!P4 STG.E.U8 desc[UR16][R10.64+0x18], R101 ;  /* 0x000018650a00c986 */ /* 0x000fe2000c101110 */
        /* <DEDUP_REMOVED lines=25> */
[C---:B------:R-:W-:Y:S02]  /*7ab0*/  ISETP.LT.OR P2, PT, R33.reuse, 0x39, !P0 ;  /* 0x000000392100780c */ /* 0x040fe40004741670 */
[C---:B------:R-:W-:Y:S01]  /*7ac0*/  ISETP.LT.OR P0, PT, R33.reuse, 0x3a, !P0 ;  /* 0x0000003a2100780c */ /* 0x040fe20004701670 */
[----:B------:R1:W-:Y:S01]  /*7ad0*/  @!P5 STG.E.U8 desc[UR16][R12.64+0x30], R91 ;  /* 0x0000305b0c00d986 */ /* 0x0003e2000c101110 */
[C---:B------:R-:W-:Y:S02]  /*7ae0*/  ISETP.LT.OR P5, PT, R33.reuse, 0x39, !P1 ;  /* 0x000000392100780c */ /* 0x040fe40004fa1670 */
[----:B------:R-:W-:Y:S01]  /*7af0*/  ISETP.LT.OR P1, PT, R33, 0x3a, !P1 ;  /* 0x0000003a2100780c */ /* 0x000fe20004f21670 */
[----:B------:R1:W-:Y:S01]  /*7b00*/  @!P4 STG.E.U8 desc[UR16][R10.64+0x30], R89 ;  /* 0x000030590a00c986 */ /* 0x0003e2000c101110 */
[----:B0-----:R-:W-:-:S05]  /*7b10*/  F2FP.SATFINITE.E4M3.F32.PACK_AB_MERGE_C R7, RZ, R22, RZ ;  /* 0x00000016ff07723e */ /* 0x001fca00048070ff */
[----:B------:R1:W-:Y:S04]  /*7b20*/  @!P6 STG.E.U8 desc[UR16][R10.64+0x31], R7 ;  /* 0x000031070a00e986 */ /* 0x0003e8000c101110 */
[----:B------:R1:W-:Y:S04]  /*7b30*/  @!P2 STG.E.U8 desc[UR16][R12.64+0x38], R19 ;  /* 0x000038130c00a986 */ /* 0x0003e8000c101110 */
[----:B------:R1:W-:Y:S04]  /*7b40*/  @!P0 STG.E.U8 desc[UR16][R12.64+0x39], R15 ;  /* 0x0000390f0c008986 */ /* 0x0003e8000c101110 */
[----:B------:R1:W-:Y:S04]  /*7b50*/  @!P5 STG.E.U8 desc[UR16][R10.64+0x38], R21 ;  /* 0x000038150a00d986 */ /* 0x0003e8000c101110 */
[----:B------:R1:W-:Y:S02]  /*7b60*/  @!P1 STG.E.U8 desc[UR16][R10.64+0x39], R17 ;  /* 0x000039110a009986 */ /* 0x0003e4000c101110 */
.L_x_168:
[----:B------:R-:W-:Y:S05]  /*7b70*/  BSYNC B0 ;  /* 0x0000000000007941 */ /* 0x000fea0003800000 */
.L_x_38:
[----:B------:R-:W-:Y:S01]  /*7b80*/  ULDC UR6, c[0x0][0xc] ;  /* 0x0000030000067ab9 */ /* 0x000fe20000000800 */
[----:B------:R-:W-:Y:S01]  /*7b90*/  ULDC UR7, c[0x0][0x10] ;  /* 0x0000040000077ab9 */ /* 0x000fe20000000800 */
[----:B01---5:R-:W0:Y:S01]  /*7ba0*/  LDC R7, c[0x0][0x14] ;  /* 0x00000500ff077b82 */ /* 0x023e220000000800 */
[----:B------:R-:W-:Y:S01]  /*7bb0*/  UIMAD.WIDE.U32 UR6, UR6, UR7, URZ ;  /* 0x00000007060672a5 */ /* 0x000fe2000f8e003f */
[----:B------:R-:W-:Y:S01]  /*7bc0*/  PRMT R10, RZ, 0x7610, R10 ;  /* 0x00007610ff0a7816 */ /* 0x000fe2000000000a */
[----:B------:R-:W-:-:S04]  /*7bd0*/  IMAD.MOV.U32 R11, RZ, RZ, -0x1 ;  /* 0xffffffffff0b7424 */ /* 0x000fc800078e00ff */
[----:B0-----:R-:W-:-:S04]  /*7be0*/  IMAD.WIDE.U32 R2, R7, UR6, R2 ;  /* 0x0000000607027c25 */ /* 0x001fc8000f8e0002 */
[----:B------:R-:W-:Y:S01]  /*7bf0*/  IMAD R7, R7, UR7, RZ ;  /* 0x0000000707077c24 */ /* 0x000fe2000f8e02ff */
[----:B------:R-:W-:Y:S02]  /*7c00*/  ULDC.64 UR6, c[0x0][0x650] ;  /* 0x0001940000067ab9 */ /* 0x000fe40000000a00 */
[----:B------:R-:W-:Y:S01]  /*7c10*/  ISETP.GE.U32.AND P0, PT, R2, UR6, PT ;  /* 0x0000000602007c0c */ /* 0x000fe2000bf06070 */
[----:B------:R-:W-:Y:S02]  /*7c20*/  IMAD.IADD R3, R3, 0x1, R7 ;  /* 0x0000000103037824 */ /* 0x000fe400078e0207 */
[----:B------:R-:W-:-:S03]  /*7c30*/  IMAD.MOV.U32 R7, RZ, RZ, -0x1 ;  /* 0xffffffffff077424 */ /* 0x000fc600078e00ff */
[----:B------:R-:W-:-:S13]  /*7c40*/  ISETP.GE.U32.AND.EX P0, PT, R3, UR7, PT, P0 ;  /* 0x0000000703007c0c */ /* 0x000fda000bf06100 */
[----:B------:R-:W-:Y:S05]  /*7c50*/  @P0 BRA `(.L_x_169) ;  /* 0x0000000400600947 */ /* 0x000fea0003800000 */
[----:B------:R-:W0:Y:S01]  /*7c60*/  S2R R22, SR_CTAID.X ;  /* 0x0000000000167919 */ /* 0x000e220000002500 */
[----:B------:R-:W1:Y:S01]  /*7c70*/  LDC.64 R16, c[0x0][0x628] ;  /* 0x00018a00ff107b82 */ /* 0x000e620000000a00 */
[----:B------:R-:W-:Y:S01]  /*7c80*/  ULDC UR6, c[0x0][0x150] ;  /* 0x0000540000067ab9 */ /* 0x000fe20000000800 */
[----:B--234-:R-:W-:Y:S01]  /*7c90*/  IMAD.MOV.U32 R14, RZ, RZ, R2 ;  /* 0x000000ffff0e7224 */ /* 0x01cfe200078e0002 */
[----:B------:R-:W2:Y:S01]  /*7ca0*/  S2R R24, SR_CTAID.Y ;  /* 0x0000000000187919 */ /* 0x000ea20000002600 */
[----:B------:R-:W-:-:S04]  /*7cb0*/  IMAD.MOV.U32 R15, RZ, RZ, R3 ;  /* 0x000000ffff0f7224 */ /* 0x000fc800078e0003 */
[----:B------:R-:W3:Y:S08]  /*7cc0*/  LDC R25, c[0x0][0x144] ;  /* 0x00005100ff197b82 */ /* 0x000ef00000000800 */
[----:B------:R-:W4:Y:S08]  /*7cd0*/  LDC R18, c[0x0][0x630] ;  /* 0x00018c00ff127b82 */ /* 0x000f300000000800 */
[----:B------:R-:W2:Y:S01]  /*7ce0*/  LDC.64 R20, c[0x0][0x620] ;  /* 0x00018800ff147b82 */ /* 0x000ea20000000a00 */
[----:B-1----:R-:W-:-:S04]  /*7cf0*/  ISETP.NE.U32.AND P0, PT, R16, RZ, PT ;  /* 0x000000ff1000720c */ /* 0x002fc80003f05070 */
[----:B------:R-:W-:Y:S02]  /*7d00*/  ISETP.NE.AND.EX P0, PT, R17, RZ, PT, P0 ;  /* 0x000000ff1100720c */ /* 0x000fe40003f05300 */
[----:B0-----:R-:W-:-:S05]  /*7d10*/  I2FP.F32.U32 R7, R22 ;  /* 0x0000001600077245 */ /* 0x001fca0000201000 */
[----:B------:R-:W-:-:S04]  /*7d20*/  FMUL R7, R7, UR6 ;  /* 0x0000000607077c20 */ /* 0x000fc80008400000 */
[----:B------:R0:W1:Y:S02]  /*7d30*/  F2I.U32.TRUNC.NTZ R23, R7 ;  /* 0x0000000700177305 */ /* 0x000064000020f000 */
[----:B---34-:R-:W-:Y:S05]  /*7d40*/  @!P0 BRA `(.L_x_170) ;  /* 0x0000000000288947 */ /* 0x018fea0003800000 */
[----:B0-----:R-:W0:Y:S02]  /*7d50*/  LDC R7, c[0x0][0x634] ;  /* 0x00018d00ff077b82 */ /* 0x001e240000000800 */
        /* <DEDUP_REMOVED lines=9> */
.L_x_170:
[-CC-:B------:R-:W-:Y:S01]  /*7df0*/  SHF.R.U64 R19, R14, R18.reuse, R15.reuse ;  /* 0x000000120e137219 */ /* 0x180fe2000000120f */
[----:B------:R-:W3:Y:S01]  /*7e00*/  LDC.64 R30, c[0x0][0x640] ;  /* 0x00019000ff1e7b82 */ /* 0x000ee20000000a00 */
[----:B0-----:R-:W-:Y:S01]  /*7e10*/  SHF.R.U32.HI R7, RZ, R18, R15 ;  /* 0x00000012ff077219 */ /* 0x001fe2000001160f */
[----:B-1----:R-:W-:Y:S01]  /*7e20*/  IMAD.MOV R23, RZ, RZ, -R23 ;  /* 0x000000ffff177224 */ /* 0x002fe200078e0a17 */
[----:B------:R-:W-:Y:S01]  /*7e30*/  IADD3 R13, P0, RZ, -R19, RZ ;  /* 0x80000013ff0d7210 */ /* 0x000fe20007f1e0ff */
[----:B------:R-:W-:Y:S02]  /*7e40*/  ULDC UR6, c[0x0][0x154] ;  /* 0x0000550000067ab9 */ /* 0x000fe40000000800 */
[----:B------:R-:W-:Y:S02]  /*7e50*/  IMAD R25, R25, R23, R22 ;  /* 0x0000001719197224 */ /* 0x000fe400078e0216 */
[----:B------:R-:W0:Y:S01]  /*7e60*/  LDC R14, c[0x0][0x618] ;  /* 0x00018600ff0e7b82 */ /* 0x000e220000000800 */
[----:B------:R-:W-:-:S02]  /*7e70*/  IMAD.X R7, RZ, RZ, ~R7, P0 ;  /* 0x000000ffff077224 */ /* 0x000fc400000e0e07 */
[----:B--2---:R-:W-:-:S04]  /*7e80*/  IMAD.WIDE.U32 R10, R13, R20, R2 ;  /* 0x000000140d0a7225 */ /* 0x004fc800078e0002 */
[----:B------:R-:W-:Y:S01]  /*7e90*/  IMAD R12, R7, R20, RZ ;  /* 0x00000014070c7224 */ /* 0x000fe200078e02ff */
[----:B------:R-:W1:Y:S03]  /*7ea0*/  LDC R26, c[0x0][0x608] ;  /* 0x00018200ff1a7b82 */ /* 0x000e660000000800 */
[----:B------:R-:W-:Y:S02]  /*7eb0*/  IMAD R7, R13, R21, R12 ;  /* 0x000000150d077224 */ /* 0x000fe400078e020c */
[----:B------:R-:W-:Y:S02]  /*7ec0*/  IMAD.MOV.U32 R13, RZ, RZ, 0x1 ;  /* 0x00000001ff0d7424 */ /* 0x000fe400078e00ff */
[----:B------:R-:W-:Y:S01]  /*7ed0*/  IMAD.IADD R7, R11, 0x1, R7 ;  /* 0x000000010b077824 */ /* 0x000fe200078e0207 */
[----:B------:R-:W2:Y:S01]  /*7ee0*/  LDC R28, c[0x0][0x658] ;  /* 0x00019600ff1c7b82 */ /* 0x000ea20000000800 */
[----:B------:R-:W-:-:S02]  /*7ef0*/  I2FP.F32.U32 R11, R24 ;  /* 0x00000018000b7245 */ /* 0x000fc40000201000 */
[----:B---3--:R-:W-:-:S03]  /*7f00*/  ISETP.NE.U32.AND P0, PT, R30, RZ, PT ;  /* 0x000000ff1e00720c */ /* 0x008fc60003f05070 */
[----:B------:R-:W-:Y:S01]  /*7f10*/  FMUL R12, R11, UR6 ;  /* 0x000000060b0c7c20 */ /* 0x000fe20008400000 */
[----:B------:R-:W-:Y:S01]  /*7f20*/  ISETP.NE.AND.EX P0, PT, R31, RZ, PT, P0 ;  /* 0x000000ff1f00720c */ /* 0x000fe20003f05300 */
[----:B------:R-:W3:Y:S01]  /*7f30*/  LDC R23, c[0x0][0x148] ;  /* 0x00005200ff177b82 */ /* 0x000ee20000000800 */
[-CC-:B0-----:R-:W-:Y:S01]  /*7f40*/  SHF.R.U64 R18, R10, R14.reuse, R7.reuse ;  /* 0x0000000e0a127219 */ /* 0x181fe20000001207 */
[----:B------:R0:W4:Y:S01]  /*7f50*/  F2I.U32.TRUNC.NTZ R20, R12 ;  /* 0x0000000c00147305 */ /* 0x000122000020f000 */
[----:B------:R-:W-:Y:S01]  /*7f60*/  SHF.R.U32.HI R7, RZ, R14, R7 ;  /* 0x0000000eff077219 */ /* 0x000fe20000011607 */
[----:B------:R-:W-:-:S04]  /*7f70*/  IMAD.MOV.U32 R11, RZ, RZ, -0x1 ;  /* 0xffffffffff0b7424 */ /* 0x000fc800078e00ff */
[----:B------:R-:W0:Y:S01]  /*7f80*/  LDC R22, c[0x0][0x600] ;  /* 0x00018000ff167b82 */ /* 0x000e220000000800 */
[-CC-:B-1----:R-:W-:Y:S02]  /*7f90*/  SHF.R.U64 R16, R18, R26.reuse, R7.reuse ;  /* 0x0000001a12107219 */ /* 0x182fe40000001207 */
[----:B------:R-:W-:-:S05]  /*7fa0*/  SHF.R.U32.HI R7, RZ, R26, R7 ;  /* 0x0000001aff077219 */ /* 0x000fca0000011607 */
[----:B------:R-:W1:Y:S01]  /*7fb0*/  LDC R29, c[0x0][0x648] ;  /* 0x00019200ff1d7b82 */ /* 0x000e620000000800 */
[-C--:B--2---:R-:W-:Y:S02]  /*7fc0*/  SHF.L.U32 R10, R11, R28.reuse, RZ ;  /* 0x0000001c0b0a7219 */ /* 0x084fe400000006ff */
[-CC-:B------:R-:W-:Y:S02]  /*7fd0*/  SHF.R.U64 R21, R16, R28.reuse, R7.reuse ;  /* 0x0000001c10157219 */ /* 0x180fe40000001207 */
[----:B------:R-:W-:Y:S02]  /*7fe0*/  SHF.R.U32.HI R11, RZ, R28, R7 ;  /* 0x0000001cff0b7219 */ /* 0x000fe40000011607 */
[----:B------:R-:W-:Y:S01]  /*7ff0*/  LOP3.LUT R27, RZ, R10, RZ, 0x33, !PT ;  /* 0x0000000aff1b7212 */ /* 0x000fe200078e33ff */
[----:B------:R-:W2:Y:S01]  /*8000*/  LDC R33, c[0x0][0x638] ;  /* 0x00018e00ff217b82 */ /* 0x000ea20000000800 */
[----:B------:R-:W-:Y:S01]  /*8010*/  SHF.L.U32 R28, R13, R28, RZ ;  /* 0x0000001c0d1c7219 */ /* 0x000fe200000006ff */
[----:B------:R-:W-:-:S06]  /*8020*/  IMAD.MOV.U32 R10, RZ, RZ, R21 ;  /* 0x000000ffff0a7224 */ /* 0x000fcc00078e0015 */
[----:B------:R-:W0:Y:S01]  /*8030*/  LDC R34, c[0x0][0x610] ;  /* 0x00018400ff227b82 */ /* 0x000e220000000800 */
[----:B----4-:R-:W-:Y:S05]  /*8040*/  @!P0 BRA `(.L_x_171) ;  /* 0x0000000000288947 */ /* 0x010fea0003800000 */
[----:B------:R-:W4:Y:S02]  /*8050*/  LDC R10, c[0x0][0x64c] ;  /* 0x00019300ff0a7b82 */ /* 0x000f240000000800 */
[----:B----4-:R-:W-:-:S05]  /*8060*/  IADD3 R7, P0, R21, R10, RZ ;  /* 0x0000000a15077210 */ /* 0x010fca0007f1e0ff */
[----:B------:R-:W-:-:S04]  /*8070*/  IMAD.X R17, RZ, RZ, R11, P0 ;  /* 0x000000ffff117224 */ /* 0x000fc800000e060b */
[----:B------:R-:W-:-:S04]  /*8080*/  IMAD.WIDE.U32 R10, R17, R30, RZ ;  /* 0x0000001e110a7225 */ /* 0x000fc800078e00ff */
[----:B0-----:R-:W-:-:S04]  /*8090*/  IMAD.WIDE.U32 R12, P0, R7, R31, R10 ;  /* 0x0000001f070c7225 */ /* 0x001fc8000780000a */
[----:B------:R-:W-:-:S04]  /*80a0*/  IMAD.WIDE.U32 R10, R7, R30, RZ ;  /* 0x0000001e070a7225 */ /* 0x000fc800078e00ff */
[----:B------:R-:W-:Y:S01]  /*80b0*/  IMAD.X R15, RZ, RZ, RZ, P0 ;  /* 0x000000ffff0f7224 */ /* 0x000fe200000e06ff */
[----:B------:R-:W-:Y:S01]  /*80c0*/  IADD3 RZ, P0, R11, R12, RZ ;  /* 0x0000000c0bff7210 */ /* 0x000fe20007f1e0ff */
[----:B------:R-:W-:-:S04]  /*80d0*/  IMAD.MOV.U32 R14, RZ, RZ, R13 ;  /* 0x000000ffff0e7224 */ /* 0x000fc800078e000d */
[----:B------:R-:W-:-:S08]  /*80e0*/  IMAD.WIDE.U32.X R10, R17, R31, R14, P0 ;  /* 0x0000001f110a7225 */ /* 0x000fd000000e040e */
.L_x_171:
[----:B-1----:R-:W-:Y:S01]  /*80f0*/  SHF.R.U64 R7, R10, R29, R11 ;  /* 0x0000001d0a077219 */ /* 0x002fe2000000120b */
[----:B0-----:R-:W-:Y:S01]  /*8100*/  VIADD R11, R22, 0xffffffff ;  /* 0xffffffff160b7836 */ /* 0x001fe20000000000 */
[----:B------:R-:W-:Y:S01]  /*8110*/  LOP3.LUT R32, R16, R27, RZ, 0xc0, !PT ;  /* 0x0000001b10207212 */ /* 0x000fe200078ec0ff */
[----:B------:R-:W-:Y:S02]  /*8120*/  IMAD.MOV R20, RZ, RZ, -R20 ;  /* 0x000000ffff147224 */ /* 0x000fe400078e0a14 */
[----:B------:R-:W-:Y:S01]  /*8130*/  IMAD.MOV R10, RZ, RZ, -R7 ;  /* 0x000000ffff0a7224 */ /* 0x000fe200078e0a07 */
[----:B------:R-:W-:Y:S01]  /*8140*/  LOP3.LUT R18, R18, R11, RZ, 0xc0, !PT ;  /* 0x0000000b12127212 */ /* 0x000fe200078ec0ff */
[----:B------:R-:W-:Y:S02]  /*8150*/  IMAD R32, R28, R7, R32 ;  /* 0x000000071c207224 */ /* 0x000fe400078e0220 */
[----:B---3--:R-:W-:Y:S02]  /*8160*/  @P3 IMAD R25, R23, R20, R24 ;  /* 0x0000001417193224 */ /* 0x008fe400078e0218 */
[----:B--2---:R-:W-:-:S02]  /*8170*/  IMAD R7, R10, R33, R21 ;  /* 0x000000210a077224 */ /* 0x004fc400078e0215 */
[----:B------:R-:W-:Y:S02]  /*8180*/  IMAD R32, R32, R34, R25 ;  /* 0x0000002220207224 */ /* 0x000fe400078e0219 */
[----:B------:R-:W-:Y:S02]  /*8190*/  IMAD R7, R7, R22, R18 ;  /* 0x0000001607077224 */ /* 0x000fe400078e0212 */
[----:B------:R-:W-:-:S03]  /*81a0*/  IMAD.MOV.U32 R10, RZ, RZ, 0x1 ;  /* 0x00000001ff0a7424 */ /* 0x000fc600078e00ff */
[----:B------:R-:W-:Y:S02]  /*81b0*/  SEL R11, R7, R32, !P3 ;  /* 0x00000020070b7207 */ /* 0x000fe40005800000 */
[----:B------:R-:W-:Y:S01]  /*81c0*/  SEL R32, R32, R7, !P3 ;  /* 0x0000000720207207 */ /* 0x000fe20005800000 */
[----:B------:R-:W-:-:S07]  /*81d0*/  IMAD.MOV.U32 R7, RZ, RZ, R19 ;  /* 0x000000ffff077224 */ /* 0x000fce00078e0013 */
.L_x_169:
[----:B------:R-:W-:Y:S01]  /*81e0*/  LOP3.LUT P0, RZ, R10, 0xff, RZ, 0xc0, !PT ;  /* 0x000000ff0aff7812 */ /* 0x000fe2000780c0ff */
[----:B------:R-:W-:-:S12]  /*81f0*/  IMAD.MOV.U32 R10, RZ, RZ, R32 ;  /* 0x000000ffff0a7224 */ /* 0x000fd800078e0020 */
[----:B------:R-:W-:Y:S05]  /*8200*/  @P0 BRA `(.L_x_172) ;  /* 0xffffff90008c0947 */ /* 0x000fea000383ffff */
[----:B------:R-:W-:Y:S05]  /*8210*/  EXIT ;  /* 0x000000000000794d */ /* 0x000fea0003800000 */
.L_x_8:
[----:B-1----:R-:W-:Y:S01]  /*8220*/  ULDC.64 UR4, c[0x0][0x650] ;  /* 0x0001940000047ab9 */ /* 0x002fe20000000a00 */
        /* <DEDUP_REMOVED lines=25> */
.L_x_174:
[----:B------:R-:W0:Y:S01]  /*83c0*/  LDC.64 R28, c[0x0][0x640] ;  /* 0x00019000ff1c7b82 */ /* 0x000e220000000a00 */
[-CC-:B------:R-:W-:Y:S01]  /*83d0*/  SHF.R.U64 R21, R16, R6.reuse, R17.reuse ;  /* 0x0000000610157219 */ /* 0x180fe20000001211 */
[----:B------:R-:W-:Y:S01]  /*83e0*/  IMAD.MOV.U32 R31, RZ, RZ, 0x1 ;  /* 0x00000001ff1f7424 */ /* 0x000fe200078e00ff */
[----:B------:R-:W-:Y:S02]  /*83f0*/  SHF.R.U32.HI R5, RZ, R6, R17 ;  /* 0x00000006ff057219 */ /* 0x000fe40000011611 */
        /* <DEDUP_REMOVED lines=9> */
[----:B0-----:R-:W-:Y:S01]  /*8490*/  ISETP.NE.U32.AND P0, PT, R28, RZ, PT ;  /* 0x000000ff1c00720c */ /* 0x001fe20003f05070 */
[----:B------:R-:W-:-:S03]  /*84a0*/  IMAD.MOV.U32 R11, RZ, RZ, -0x1 ;  /* 0xffffffffff0b7424 */ /* 0x000fc600078e00ff */
[----:B------:R-:W-:Y:S02]  /*84b0*/  ISETP.NE.AND.EX P0, PT, R29, RZ, PT, P0 ;  /* 0x000000ff1d00720c */ /* 0x000fe40003f05300 */
[----:B------:R-:W0:Y:S01]  /*84c0*/  LDC R24, c[0x0][0x600] ;  /* 0x00018000ff187b82 */ /* 0x000e220000000800 */
[-CC-:B-1----:R-:W-:Y:S02]  /*84d0*/  SHF.R.U64 R18, R10, R14.reuse, R5.reuse ;  /* 0x0000000e0a127219 */ /* 0x182fe40000001205 */
[----:B------:R-:W-:-:S05]  /*84e0*/  SHF.R.U32.HI R5, RZ, R14, R5 ;  /* 0x0000000eff057219 */ /* 0x000fca0000011605 */
        /* <DEDUP_REMOVED lines=21> */
.L_x_175:
[----:B-1----:R-:W-:Y:S01]  /*8640*/  SHF.R.U64 R6, R10, R25, R11 ;  /* 0x000000190a067219 */ /* 0x002fe2000000120b */
[----:B0-----:R-:W-:Y:S01]  /*8650*/  VIADD R11, R24, 0xffffffff ;  /* 0xffffffff180b7836 */ /* 0x001fe20000000000 */
[----:B------:R-:W-:Y:S01]  /*8660*/  SHF.L.U32 R9, R31, R26, RZ ;  /* 0x0000001a1f097219 */ /* 0x000fe200000006ff */
[----:B------:R-:W-:Y:S01]  /*8670*/  @P3 IMAD R12, R13, R20, R8 ;  /* 0x000000140d0c3224 */ /* 0x000fe200078e0208 */
[----:B------:R-:W-:Y:S01]  /*8680*/  LOP3.LUT R5, R22, R33, RZ, 0xc0, !PT ;  /* 0x0000002116057212 */ /* 0x000fe200078ec0ff */
[----:B------:R-:W-:Y:S01]  /*8690*/  IMAD.MOV R10, RZ, RZ, -R6 ;  /* 0x000000ffff0a7224 */ /* 0x000fe200078e0a06 */
[----:B------:R-:W-:Y:S01]  /*86a0*/  LOP3.LUT R18, R18, R11, RZ, 0xc0, !PT ;  /* 0x0000000b12127212 */ /* 0x000fe200078ec0ff */
[----:B------:R-:W-:Y:S02]  /*86b0*/  IMAD.MOV.U32 R17, RZ, RZ, R21 ;  /* 0x000000ffff117224 */ /* 0x000fe400078e0015 */
[----:B------:R-:W-:Y:S02]  /*86c0*/  IMAD R9, R9, R6, R5 ;  /* 0x0000000609097224 */ /* 0x000fe400078e0205 */
[----:B--2---:R-:W-:-:S02]  /*86d0*/  IMAD R5, R10, R27, R23 ;  /* 0x0000001b0a057224 */ /* 0x004fc400078e0217 */
[----:B---3--:R-:W-:Y:S02]  /*86e0*/  IMAD R12, R9, R30, R12 ;  /* 0x0000001e090c7224 */ /* 0x008fe400078e020c */
[----:B------:R-:W-:Y:S02]  /*86f0*/  IMAD.MOV.U32 R6, RZ, RZ, 0x1 ;  /* 0x00000001ff067424 */ /* 0x000fe400078e00ff */
[----:B------:R-:W-:-:S03]  /*8700*/  IMAD R9, R5, R24, R18 ;  /* 0x0000001805097224 */ /* 0x000fc600078e0212 */
[----:B------:R-:W-:Y:S02]  /*8710*/  PRMT R5, R6, 0x7610, R5 ;  /* 0x0000761006057816 */ /* 0x000fe40000000005 */
[----:B------:R-:W-:Y:S02]  /*8720*/  SEL R6, R9, R12, !P3 ;  /* 0x0000000c09067207 */ /* 0x000fe40005800000 */
[----:B------:R-:W-:-:S07]  /*8730*/  SEL R18, R12, R9, !P3 ;  /* 0x000000090c127207 */ /* 0x000fce0005800000 */
.L_x_173:
[----:B------:R-:W-:-:S08]  /*8740*/  NOP ;  /* 0x0000000000007918 */ /* 0x000fd00000000000 */
[----:B------:R-:W0:-:S00]  /*8750*/  USETMAXREG.DEALLOC.CTAPOOL 0x28 ;  /* 0x00000028000079c8 */ /* 0x000e0000080e0500 */
[----:B0-----:R-:W-:-:S13]  /*8760*/  ISETP.NE.AND P0, PT, R7, RZ, PT ;  /* 0x000000ff0700720c */ /* 0x001fda0003f05270 */
[----:B------:R-:W-:Y:S05]  /*8770*/  @P0 EXIT ;  /* 0x000000000000094d */ /* 0x000fea0003800000 */
[----:B------:R-:W-:Y:S01]  /*8780*/  LOP3.LUT P0, RZ, R5, 0xff, RZ, 0xc0, !PT ;  /* 0x000000ff05ff7812 */ /* 0x000fe2000780c0ff */
[----:B------:R-:W-:Y:S02]  /*8790*/  IMAD.MOV.U32 R5, RZ, RZ, 0x1 ;  /* 0x00000001ff057424 */ /* 0x000fe400078e00ff */
[----:B------:R-:W-:-:S10]  /*87a0*/  IMAD.MOV.U32 R15, RZ, RZ, RZ ;  /* 0x000000ffff0f7224 */ /* 0x000fd400078e00ff */
[----:B------:R-:W-:Y:S05]  /*87b0*/  @!P0 BRA `(.L_x_176) ;  /* 0x0000000c003c8947 */ /* 0x000fea0003800000 */
[----:B------:R-:W0:Y:S01]  /*87c0*/  LDC R5, c[0x0][0x28c] ;  /* 0x0000a300ff057b82 */ /* 0x000e220000000800 */
[----:B------:R-:W1:Y:S01]  /*87d0*/  S2R R12, SR_CgaCtaId ;  /* 0x00000000000c7919 */ /* 0x000e620000008800 */
[----:B------:R-:W-:Y:S01]  /*87e0*/  ULDC UR5, c[0x0][0x658] ;  /* 0x0001960000057ab9 */ /* 0x000fe20000000800 */
[----:B------:R-:W-:Y:S01]  /*87f0*/  UMOV UR7, 0xffffffff ;  /* 0xffffffff00077882 */ /* 0x000fe20000000000 */
[----:B------:R-:W-:Y:S01]  /*8800*/  ULDC UR6, c[0x0][0xc] ;  /* 0x0000030000067ab9 */ /* 0x000fe20000000800 */
[----:B------:R-:W-:Y:S01]  /*8810*/  USHF.L.U32 UR8, UR7, UR5, URZ ;  /* 0x0000000507087299 */ /* 0x000fe2000800063f */
[----:B------:R-:W-:Y:S01]  /*8820*/  BSSY B0, `(.L_x_176) ;  /* 0x00000c8000007945 */ /* 0x000fe20003800000 */
[----:B------:R-:W-:Y:S01]  /*8830*/  UMOV UR9, 0x1 ;  /* 0x0000000100097882 */ /* 0x000fe20000000000 */
[----:B------:R-:W-:Y:S01]  /*8840*/  ULDC UR7, c[0x0][0x10] ;  /* 0x0000040000077ab9 */ /* 0x000fe20000000800 */
[----:B------:R-:W-:Y:S01]  /*8850*/  USHF.L.U32 UR18, UR9, UR5, URZ ;  /* 0x0000000509127299 */ /* 0x000fe2000800063f */
[----:B------:R-:W-:Y:S01]  /*8860*/  IMAD.MOV.U32 R16, RZ, RZ, 0x1 ;  /* 0x00000001ff107424 */ /* 0x000fe200078e00ff */
[----:B------:R-:W-:Y:S01]  /*8870*/  UIMAD.WIDE.U32 UR6, UR6, UR7, URZ ;  /* 0x00000007060672a5 */ /* 0x000fe2000f8e003f */
[----:B------:R-:W-:Y:S01]  /*8880*/  LOP3.LUT R14, R4, 0x2, RZ, 0xfc, !PT ;  /* 0x00000002040e7812 */ /* 0x000fe200078efcff */
[----:B------:R-:W-:Y:S01]  /*8890*/  ULDC UR5, c[0x0][0x14] ;  /* 0x0000050000057ab9 */ /* 0x000fe20000000800 */
[----:B------:R-:W-:Y:S01]  /*88a0*/  IMAD.MOV.U32 R15, RZ, RZ, RZ ;  /* 0x000000ffff0f7224 */ /* 0x000fe200078e00ff */
[----:B------:R-:W-:-:S02]  /*88b0*/  UIMAD.WIDE.U32 UR20, UR6, UR5, URZ ;  /* 0x00000005061472a5 */ /* 0x000fc4000f8e003f */
[----:B------:R-:W-:Y:S01]  /*88c0*/  UIMAD UR13, UR7, UR5, URZ ;  /* 0x00000005070d72a4 */ /* 0x000fe2000f8e023f */
[----:B------:R-:W-:Y:S01]  /*88d0*/  ULDC UR4, c[0x0][0x600] ;  /* 0x0001800000047ab9 */ /* 0x000fe20000000800 */
[----:B------:R-:W-:Y:S02]  /*88e0*/  ULOP3.LUT UR17, URZ, UR8, URZ, 0x33, !UPT ;  /* 0x000000083f117292 */ /* 0x000fe4000f8e333f */
[----:B------:R-:W-:Y:S01]  /*88f0*/  UIADD3 UR4, UR4, -0x1, URZ ;  /* 0xffffffff04047890 */ /* 0x000fe2000fffe03f */
[----:B0-----:R-:W-:Y:S01]  /*8900*/  VIADD R5, R5, 0x1f ;  /* 0x0000001f05057836 */ /* 0x001fe20000000000 */
[----:B------:R-:W-:Y:S01]  /*8910*/  UIADD3 UR13, UR21, UR13, URZ ;  /* 0x0000000d150d7290 */ /* 0x000fe2000fffe03f */
[----:B------:R-:W-:-:S03]  /*8920*/  ULDC.64 UR22, c[0x0][0x198] ;  /* 0x0000660000167ab9 */ /* 0x000fc60000000a00 */
[----:B------:R-:W-:-:S04]  /*8930*/  SHF.R.S32.HI R8, RZ, 0x1f, R5 ;  /* 0x0000001fff087819 */ /* 0x000fc80000011405 */
[----:B------:R-:W-:Y:S01]  /*8940*/  LEA.HI R8, R8, R5, RZ, 0x5 ;  /* 0x0000000508087211 */ /* 0x000fe200078f28ff */
[C---:B-1----:R-:W-:Y:S02]  /*8950*/  IMAD.SHL.U32 R11, R12.reuse, 0x20, RZ ;  /* 0x000000200c0b7824 */ /* 0x042fe400078e00ff */
[----:B------:R-:W-:Y:S01]  /*8960*/  IMAD.SHL.U32 R12, R12, 0x400, RZ ;  /* 0x000004000c0c7824 */ /* 0x000fe200078e00ff */
[----:B------:R-:W-:Y:S01]  /*8970*/  SHF.R.S32.HI R10, RZ, 0x5, R8 ;  /* 0x00000005ff0a7819 */ /* 0x000fe20000011408 */
[----:B------:R-:W-:Y:S01]  /*8980*/  IMAD.MOV.U32 R5, RZ, RZ, 0x1 ;  /* 0x00000001ff057424 */ /* 0x000fe200078e00ff */
[----:B------:R-:W-:Y:S02]  /*8990*/  LOP3.LUT R11, R11, 0x20, RZ, 0xc0, !PT ;  /* 0x000000200b0b7812 */ /* 0x000fe400078ec0ff */
[----:B------:R-:W-:Y:S01]  /*89a0*/  LOP3.LUT R12, R12, 0x400, RZ, 0xc0, !PT ;  /* 0x000004000c0c7812 */ /* 0x000fe200078ec0ff */
[----:B------:R-:W-:-:S07]  /*89b0*/  VIADD R13, R10, 0x1 ;  /* 0x000000010a0d7836 */ /* 0x000fce0000000000 */
.L_x_187:
[----:B------:R-:W-:-:S03]  /*89c0*/  UMOV UR5, 0xffffffff ;  /* 0xffffffff00057882 */ /* 0x000fc60000000000 */
[----:B------:R-:W-:Y:S05]  /*89d0*/  BRA.DIV UR5, `(.L_x_177) ;  /* 0x0000001a052c7947 */ /* 0x000fea000b800000 */
[----:B------:R-:W-:-:S13]  /*89e0*/  ELECT P0, URZ, PT ;  /* 0x00000000003f782f */ /* 0x000fda0003800000 */
.L_x_216:
[----:B------:R-:W0:Y:S01]  /*89f0*/  LDC R7, c[0x0][0x28c] ;  /* 0x0000a300ff077b82 */ /* 0x000e220000000800 */
[----:B------:R-:W-:Y:S01]  /*8a00*/  BSSY B1, `(.L_x_178) ;  /* 0x0000038000017945 */ /* 0x000fe20003800000 */
[----:B0-----:R-:W-:-:S13]  /*8a10*/  ISETP.LT.OR P0, PT, R7, 0x1, !P0 ;  /* 0x000000010700780c */ /* 0x001fda0004701670 */
[----:B------:R-:W-:Y:S05]  /*8a20*/  @P0 BRA `(.L_x_179) ;  /* 0x0000000000d40947 */ /* 0x000fea0003800000 */
[----:B------:R-:W-:Y:S02]  /*8a30*/  IMAD R19, R6, 0x40, R11 ;  /* 0x0000004006137824 */ /* 0x000fe400078e020b */
[----:B------:R-:W-:Y:S02]  /*8a40*/  IMAD.SHL.U32 R20, R18, 0x100, RZ ;  /* 0x0000010012147824 */ /* 0x000fe400078e00ff */
[----:B------:R-:W-:Y:S02]  /*8a50*/  IMAD.MOV.U32 R23, RZ, RZ, RZ ;  /* 0x000000ffff177224 */ /* 0x000fe400078e00ff */
[----:B------:R-:W-:Y:S02]  /*8a60*/  IMAD.MOV.U32 R6, RZ, RZ, R13 ;  /* 0x000000ffff067224 */ /* 0x000fe400078e000d */
[----:B------:R-:W-:Y:S02]  /*8a70*/  IMAD.MOV.U32 R7, RZ, RZ, R5 ;  /* 0x000000ffff077224 */ /* 0x000fe400078e0005 */
[----:B------:R-:W-:-:S07]  /*8a80*/  IMAD.MOV.U32 R9, RZ, RZ, R15 ;  /* 0x000000ffff097224 */ /* 0x000fce00078e000f */
.L_x_182:
[----:B------:R-:W0:Y:S01]  /*8a90*/  S2R R21, SR_CgaCtaId ;  /* 0x0000000000157919 */ /* 0x000e220000008800 */
[----:B------:R-:W-:Y:S02]  /*8aa0*/  MOV R8, 0x400 ;  /* 0x0000040000087802 */ /* 0x000fe40000000f00 */
[----:B------:R-:W-:-:S13]  /*8ab0*/  LOP3.LUT P1, RZ, R0, 0x7f, RZ, 0xc0, !PT ;  /* 0x0000007f00ff7812 */ /* 0x000fda000782c0ff */
[----:B------:R-:W1:Y:S01]  /*8ac0*/  @!P1 LDC R18, c[0x0][0x500] ;  /* 0x00014000ff129b82 */ /* 0x000e620000000800 */
[----:B0-----:R-:W-:Y:S02]  /*8ad0*/  LEA R22, R21, R8, 0x18 ;  /* 0x0000000815167211 */ /* 0x001fe400078ec0ff */
[----:B------:R-:W-:-:S03]  /*8ae0*/  SHF.L.U32 R8, R7, 0x1f, RZ ;  /* 0x0000001f07087819 */ /* 0x000fc600000006ff */
[----:B------:R-:W-:-:S04]  /*8af0*/  IMAD R21, R9, 0x8, R22 ;  /* 0x0000000809157824 */ /* 0x000fc800078e0216 */
[----:B------:R-:W0:Y:S02]  /*8b00*/  SYNCS.PHASECHK.TRANS64.TRYWAIT P0, [R21+URZ+0xb0], R8 ;  /* 0x0000b008150075a7 */ /* 0x000e24000800017f */
[----:B01----:R-:W-:Y:S05]  /*8b10*/  @!P0 BRA `(.L_x_180) ;  /* 0x0000001400fc8947 */ /* 0x003fea0003800000 */
.L_x_217:
[----:B0-----:R-:W-:Y:S01]  /*8b20*/  PRMT R8, R14, 0x9910, RZ ;  /* 0x000099100e087816 */ /* 0x001fe200000000ff */
[----:B------:R0:W-:Y:S03]  /*8b30*/  @!P1 SYNCS.ARRIVE.TRANS64 RZ, [R21+URZ], R18 ;  /* 0x0000001215ff99a7 */ /* 0x0001e6000800003f */
[----:B------:R-:W-:-:S13]  /*8b40*/  ISETP.NE.AND P0, PT, R8, 0x2, PT ;  /* 0x000000020800780c */ /* 0x000fda0003f05270 */
[----:B0-----:R-:W-:Y:S05]  /*8b50*/  @P0 BRA `(.L_x_181) ;  /* 0x0000000000040947 */ /* 0x001fea0003800000 */
[----:B------:R-:W-:Y:S01]  /*8b60*/  BPT.TRAP 0x1 ;  /* 0x000000040000795c */ /* 0x000fe20000300000 */
.L_x_181:
[----:B------:R-:W-:Y:S01]  /*8b70*/  R2UR UR16, R22 ;  /* 0x00000000161072ca */ /* 0x000fe200000e0000 */
[----:B------:R-:W-:Y:S01]  /*8b80*/  IMAD R22, R9, 0x2000, R22 ;  /* 0x0000200009167824 */ /* 0x000fe200078e0216 */
[----:B------:R-:W-:Y:S01]  /*8b90*/  R2UR UR9, R21 ;  /* 0x00000000150972ca */ /* 0x000fe200000e0000 */
[C---:B------:R-:W-:Y:S01]  /*8ba0*/  IMAD R8, R9.reuse, 0x800, R12 ;  /* 0x0000080009087824 */ /* 0x040fe200078e020c */
[----:B------:R-:W-:Y:S01]  /*8bb0*/  UIADD3 UR6, UP0, UR22, 0xf0, URZ ;  /* 0x000000f016067890 */ /* 0x000fe2000ff1e03f */
[----:B------:R-:W-:Y:S01]  /*8bc0*/  VIADD R6, R6, 0xffffffff ;  /* 0xffffffff06067836 */ /* 0x000fe20000000000 */
[----:B------:R-:W-:Y:S01]  /*8bd0*/  R2UR UR5, R22 ;  /* 0x00000000160572ca */ /* 0x000fe200000e0000 */
[----:B------:R-:W-:Y:S01]  /*8be0*/  UIADD3 UR24, UP1, UR22, 0x1f0, URZ ;  /* 0x000001f016187890 */ /* 0x000fe2000ff3e03f */
[----:B------:R-:W-:Y:S01]  /*8bf0*/  R2UR UR8, R8 ;  /* 0x00000000080872ca */ /* 0x000fe200000e0000 */
[----:B------:R-:W-:Y:S01]  /*8c00*/  UIADD3.X UR7, URZ, UR23, URZ, UP0, !UPT ;  /* 0x000000173f077290 */ /* 0x000fe200087fe43f */
[----:B------:R-:W-:Y:S01]  /*8c10*/  R2UR UR11, R20 ;  /* 0x00000000140b72ca */ /* 0x000fe200000e0000 */
[----:B------:R-:W-:Y:S01]  /*8c20*/  VIADD R9, R9, 0x1 ;  /* 0x0000000109097836 */ /* 0x000fe20000000000 */
[----:B------:R-:W-:Y:S01]  /*8c30*/  R2UR UR10, R23 ;  /* 0x00000000170a72ca */ /* 0x000fe200000e0000 */
[----:B------:R-:W-:Y:S01]  /*8c40*/  UIADD3.X UR25, URZ, UR23, URZ, UP1, !UPT ;  /* 0x000000173f197290 */ /* 0x000fe20008ffe43f */
[----:B------:R-:W-:Y:S01]  /*8c50*/  R2UR UR12, R17 ;  /* 0x00000000110c72ca */ /* 0x000fe200000e0000 */
[----:B------:R-:W-:Y:S01]  /*8c60*/  UMOV UR14, 0x0 ;  /* 0x00000000000e7882 */ /* 0x000fe20000000000 */
[----:B------:R-:W-:Y:S01]  /*8c70*/  R2UR UR19, R19 ;  /* 0x00000000131372ca */ /* 0x000fe200000e0000 */
[----:B------:R-:W-:Y:S01]  /*8c80*/  UMOV UR15, 0x10000000 ;  /* 0x10000000000f7882 */ /* 0x000fe20000000000 */
[----:B------:R-:W-:Y:S01]  /*8c90*/  ISETP.GT.AND P1, PT, R6, 0x1, PT ;  /* 0x000000010600780c */ /* 0x000fe20003f24270 */
[----:B------:R-:W-:Y:S01]  /*8ca0*/  UIADD3 UR5, UR5, 0x280, URZ ;  /* 0x0000028005057890 */ /* 0x000fe2000fffe03f */
[----:B------:R-:W-:Y:S01]  /*8cb0*/  ISETP.NE.AND P0, PT, R9, 0x16, PT ;  /* 0x000000160900780c */ /* 0x000fe20003f05270 */
[----:B------:R-:W-:Y:S01]  /*8cc0*/  UIADD3 UR16, UR16, 0x2c280, UR8 ;  /* 0x0002c28010107890 */ /* 0x000fe2000fffe008 */
[----:B------:R-:W-:Y:S01]  /*8cd0*/  VIADD R23, R23, 0x20 ;  /* 0x0000002017177836 */ /* 0x000fe20000000000 */
[----:B------:R-:W-:Y:S01]  /*8ce0*/  UMOV UR26, 0x30000 ;  /* 0x00030000001a7882 */ /* 0x000fe20000000000 */
[----:B------:R-:W-:-:S02]  /*8cf0*/  SEL R8, RZ, 0x1, P0 ;  /* 0x00000001ff087807 */ /* 0x000fc40000000000 */
[----:B------:R-:W-:Y:S01]  /*8d00*/  UMOV UR8, UR5 ;  /* 0x0000000500087c82 */ /* 0x000fe20008000000 */
[----:B------:R-:W-:Y:S01]  /*8d10*/  SEL R9, R9, RZ, P0 ;  /* 0x000000ff09097207 */ /* 0x000fe20000000000 */
[----:B------:R0:W-:Y:S01]  /*8d20*/  UTMALDG.3D [UR8], [UR6], desc[UR14] ;  /* 0x00000e08060075b4 */ /* 0x0001e20008011000 */
[----:B------:R-:W-:Y:S01]  /*8d30*/  LOP3.LUT R7, R7, R8, RZ, 0x3c, !PT ;  /* 0x0000000807077212 */ /* 0x000fe200078e3cff */
[----:B0-----:R-:W-:Y:S01]  /*8d40*/  UMOV UR11, UR19 ;  /* 0x00000013000b7c82 */ /* 0x001fe20008000000 */
[----:B------:R-:W-:Y:S02]  /*8d50*/  UMOV UR8, UR16 ;  /* 0x0000001000087c82 */ /* 0x000fe40008000000 */
[----:B------:R0:W-:Y:S02]  /*8d60*/  UTMALDG.3D.MULTICAST [UR8], [UR24], UR26, desc[UR14] ;  /* 0x00000e08180073b4 */ /* 0x0001e4000801181a */
[----:B0-----:R-:W-:Y:S05]  /*8d70*/  @P1 BRA `(.L_x_182) ;  /* 0xfffffffc00441947 */ /* 0x001fea000383ffff */
.L_x_179:
[----:B------:R-:W-:Y:S05]  /*8d80*/  BSYNC B1 ;  /* 0x0000000000017941 */ /* 0x000fea0003800000 */
.L_x_178:
[----:B------:R-:W-:Y:S01]  /*8d90*/  LOP3.LUT P1, RZ, R16, 0xff, RZ, 0xc0, !PT ;  /* 0x000000ff10ff7812 */ /* 0x000fe2000782c0ff */
[C---:B------:R-:W-:Y:S01]  /*8da0*/  IMAD.IADD R15, R10.reuse, 0x1, R15 ;  /* 0x000000010a0f7824 */ /* 0x040fe200078e020f */
[----:B------:R-:W-:Y:S01]  /*8db0*/  ULDC.64 UR6, c[0x0][0x650] ;  /* 0x0001940000067ab9 */ /* 0x000fe20000000a00 */
[C---:B------:R-:W-:Y:S01]  /*8dc0*/  ISETP.GE.U32.AND P2, PT, R10.reuse, 0x16, PT ;  /* 0x000000160a00780c */ /* 0x040fe20003f46070 */
[----:B------:R-:W-:Y:S01]  /*8dd0*/  BSSY B1, `(.L_x_183) ;  /* 0x000006a000017945 */ /* 0x000fe20003800000 */
[----:B------:R-:W-:Y:S01]  /*8de0*/  IMAD.MOV.U32 R18, RZ, RZ, -0x1 ;  /* 0xffffffffff127424 */ /* 0x000fe200078e00ff */
[----:B------:R-:W-:Y:S01]  /*8df0*/  ISETP.GT.U32.AND P0, PT, R15, 0x15, PT ;  /* 0x000000150f00780c */ /* 0x000fe20003f04070 */
[----:B------:R-:W-:Y:S01]  /*8e00*/  IMAD.MOV.U32 R17, RZ, RZ, -0x1 ;  /* 0xffffffffff117424 */ /* 0x000fe200078e00ff */
[----:B------:R-:W-:Y:S02]  /*8e10*/  PRMT R16, RZ, 0x7610, R16 ;  /* 0x00007610ff107816 */ /* 0x000fe40000000010 */
[----:B------:R-:W-:-:S03]  /*8e20*/  ISETP.LT.U32.AND P0, PT, R10, 0x16, P0 ;  /* 0x000000160a00780c */ /* 0x000fc60000701070 */
[----:B------:R-:W0:Y:S01]  /*8e30*/  @P1 S2R R7, SR_CgaCtaId ;  /* 0x0000000000071919 */ /* 0x000e220000008800 */
[----:B------:R-:W-:-:S04]  /*8e40*/  @P1 MOV R6, 0x400 ;  /* 0x0000040000061802 */ /* 0x000fc80000000f00 */
[----:B0-----:R-:W-:Y:S01]  /*8e50*/  @P1 LEA R8, R7, R6, 0x18 ;  /* 0x0000000607081211 */ /* 0x001fe200078ec0ff */
[----:B------:R-:W-:Y:S01]  /*8e60*/  IMAD.WIDE.U32 R6, R15, -0x45d1745d, RZ ;  /* 0xba2e8ba30f067825 */ /* 0x000fe200078e00ff */
[----:B------:R-:W-:Y:S02]  /*8e70*/  SEL R6, RZ, 0x1, !P0 ;  /* 0x00000001ff067807 */ /* 0x000fe40004000000 */
[----:B------:R0:W-:Y:S01]  /*8e80*/  @P1 SYNCS.ARRIVE.TRANS64.A1T0 RZ, [R8+URZ+0x178], RZ ;  /* 0x000178ff08ff19a7 */ /* 0x0001e2000810003f */
[----:B------:R-:W-:Y:S02]  /*8e90*/  IADD3 R2, P1, R2, UR20, RZ ;  /* 0x0000001402027c10 */ /* 0x000fe4000ff3e0ff */
[----:B------:R-:W-:Y:S01]  /*8ea0*/  LOP3.LUT R5, R5, R6, RZ, 0x3c, !PT ;  /* 0x0000000605057212 */ /* 0x000fe200078e3cff */
[----:B------:R-:W-:Y:S01]  /*8eb0*/  IMAD.MOV.U32 R6, RZ, RZ, -0x1 ;  /* 0xffffffffff067424 */ /* 0x000fe200078e00ff */
[----:B------:R-:W-:Y:S02]  /*8ec0*/  IADD3.X R3, R3, UR13, RZ, P1, !PT ;  /* 0x0000000d03037c10 */ /* 0x000fe40008ffe4ff */
[----:B------:R-:W-:-:S02]  /*8ed0*/  ISETP.GE.U32.AND P0, PT, R2, UR6, PT ;  /* 0x0000000602007c0c */ /* 0x000fc4000bf06070 */
[----:B0-----:R-:W-:Y:S02]  /*8ee0*/  SHF.R.U32.HI R8, RZ, 0x4, R7 ;  /* 0x00000004ff087819 */ /* 0x001fe40000011607 */
[----:B------:R-:W-:Y:S02]  /*8ef0*/  ISETP.GE.U32.AND.EX P0, PT, R3, UR7, PT, P0 ;  /* 0x0000000703007c0c */ /* 0x000fe4000bf06100 */
[----:B------:R-:W-:Y:S01]  /*8f00*/  @P2 LOP3.LUT R5, R5, 0x1, R8, 0x78, !PT ;  /* 0x0000000105052812 */ /* 0x000fe200078e7808 */
[----:B------:R-:W-:Y:S01]  /*8f10*/  IMAD R15, R8, -0x16, R15 ;  /* 0xffffffea080f7824 */ /* 0x000fe200078e020f */
[----:B------:R-:W-:-:S09]  /*8f20*/  PRMT R7, RZ, 0x7610, R7 ;  /* 0x00007610ff077816 */ /* 0x000fd20000000007 */
[----:B------:R-:W-:Y:S05]  /*8f30*/  @P0 BRA `(.L_x_184) ;  /* 0x00000004004c0947 */ /* 0x000fea0003800000 */
[----:B------:R-:W0:Y:S01]  /*8f40*/  S2R R18, SR_CTAID.X ;  /* 0x0000000000127919 */ /* 0x000e220000002500 */
[----:B------:R-:W-:Y:S01]  /*8f50*/  ULDC.64 UR6, c[0x0][0x628] ;  /* 0x00018a0000067ab9 */ /* 0x000fe20000000a00 */
[----:B------:R-:W-:Y:S01]  /*8f60*/  ULDC UR8, c[0x0][0x630] ;  /* 0x00018c0000087ab9 */ /* 0x000fe20000000800 */
[----:B------:R-:W-:Y:S01]  /*8f70*/  ISETP.NE.U32.AND P0, PT, RZ, UR6, PT ;  /* 0x00000006ff007c0c */ /* 0x000fe2000bf05070 */
[----:B------:R-:W1:Y:S01]  /*8f80*/  S2R R19, SR_CTAID.Y ;  /* 0x0000000000137919 */ /* 0x000e620000002600 */
[----:B------:R-:W-:Y:S01]  /*8f90*/  ULDC UR9, c[0x0][0x150] ;  /* 0x0000540000097ab9 */ /* 0x000fe20000000800 */
[----:B------:R-:W-:Y:S01]  /*8fa0*/  IMAD.MOV.U32 R6, RZ, RZ, R2 ;  /* 0x000000ffff067224 */ /* 0x000fe200078e0002 */
[----:B------:R-:W-:Y:S01]  /*8fb0*/  ISETP.NE.AND.EX P0, PT, RZ, UR7, PT, P0 ;  /* 0x00000007ff007c0c */ /* 0x000fe2000bf05300 */
[----:B------:R-:W-:Y:S01]  /*8fc0*/  IMAD.MOV.U32 R7, RZ, RZ, R3 ;  /* 0x000000ffff077224 */ /* 0x000fe200078e0003 */
[----:B0-----:R-:W-:-:S11]  /*8fd0*/  I2FP.F32.U32 R20, R18 ;  /* 0x0000001200147245 */ /* 0x001fd60000201000 */
[----:B------:R-:W-:Y:S05]  /*8fe0*/  @!P0 BRA `(.L_x_185) ;  /* 0x0000000000288947 */ /* 0x000fea0003800000 */
[----:B------:R-:W-:Y:S02]  /*8ff0*/  ULDC UR5, c[0x0][0x634] ;  /* 0x00018d0000057ab9 */ /* 0x000fe40000000800 */
[----:B------:R-:W-:-:S05]  /*9000*/  IADD3 R7, P0, R2, UR5, RZ ;  /* 0x0000000502077c10 */ /* 0x000fca000ff1e0ff */
[----:B------:R-:W-:-:S04]  /*9010*/  IMAD.X R17, RZ, RZ, R3, P0 ;  /* 0x000000ffff117224 */ /* 0x000fc800000e0603 */
[----:B------:R-:W-:-:S04]  /*9020*/  IMAD.WIDE.U32 R8, R17, UR6, RZ ;  /* 0x0000000611087c25 */ /* 0x000fc8000f8e00ff */
[----:B------:R-:W-:-:S04]  /*9030*/  IMAD.WIDE.U32 R8, P0, R7, UR7, R8 ;  /* 0x0000000707087c25 */ /* 0x000fc8000f800008 */
[----:B------:R-:W-:-:S04]  /*9040*/  IMAD.WIDE.U32 R6, R7, UR6, RZ ;  /* 0x0000000607067c25 */ /* 0x000fc8000f8e00ff */
[----:B------:R-:W-:Y:S01]  /*9050*/  IMAD.MOV.U32 R6, RZ, RZ, R9 ;  /* 0x000000ffff067224 */ /* 0x000fe200078e0009 */
[----:B------:R-:W-:Y:S01]  /*9060*/  IADD3 RZ, P1, R7, R8, RZ ;  /* 0x0000000807ff7210 */ /* 0x000fe20007f3e0ff */
[----:B------:R-:W-:-:S04]  /*9070*/  IMAD.X R7, RZ, RZ, RZ, P0 ;  /* 0x000000ffff077224 */ /* 0x000fc800000e06ff */
[----:B------:R-:W-:-:S08]  /*9080*/  IMAD.WIDE.U32.X R6, R17, UR7, R6, P1 ;  /* 0x0000000711067c25 */ /* 0x000fd000088e0406 */
.L_x_185:
[--C-:B------:R-:W-:Y:S01]  /*9090*/  SHF.R.U64 R17, R6, UR8, R7.reuse ;  /* 0x0000000806117c19 */ /* 0x100fe20008001207 */
[----:B------:R-:W-:Y:S01]  /*90a0*/  FMUL R20, R20, UR9 ;  /* 0x0000000914147c20 */ /* 0x000fe20008400000 */
[----:B------:R-:W0:Y:S01]  /*90b0*/  LDC R21, c[0x0][0x144] ;  /* 0x00005100ff157b82 */ /* 0x000e220000000800 */
[----:B-1----:R-:W-:Y:S01]  /*90c0*/  I2FP.F32.U32 R8, R19 ;  /* 0x0000001300087245 */ /* 0x002fe20000201000 */
[----:B------:R-:W-:Y:S01]  /*90d0*/  ULDC UR5, c[0x0][0x154] ;  /* 0x0000550000057ab9 */ /* 0x000fe20000000800 */
[----:B------:R-:W-:Y:S01]  /*90e0*/  SHF.R.U32.HI R6, RZ, UR8, R7 ;  /* 0x00000008ff067c19 */ /* 0x000fe20008011607 */
[----:B------:R-:W-:Y:S01]  /*90f0*/  ULDC.64 UR6, c[0x0][0x620] ;  /* 0x0001880000067ab9 */ /* 0x000fe20000000a00 */
[----:B------:R-:W-:Y:S01]  /*9100*/  IADD3 R7, P0, RZ, -R17, RZ ;  /* 0x80000011ff077210 */ /* 0x000fe20007f1e0ff */
[----:B------:R-:W1:Y:S01]  /*9110*/  F2I.U32.TRUNC.NTZ R20, R20 ;  /* 0x0000001400147305 */ /* 0x000e62000020f000 */
[----:B------:R-:W-:Y:S01]  /*9120*/  FMUL R8, R8, UR5 ;  /* 0x0000000508087c20 */ /* 0x000fe20008400000 */
[----:B------:R-:W2:Y:S01]  /*9130*/  LDC R22, c[0x0][0x148] ;  /* 0x00005200ff167b82 */ /* 0x000ea20000000800 */
[----:B------:R-:W-:Y:S01]  /*9140*/  ULDC UR5, c[0x0][0x618] ;  /* 0x0001860000057ab9 */ /* 0x000fe20000000800 */
[----:B------:R-:W-:-:S04]  /*9150*/  IMAD.X R6, RZ, RZ, ~R6, P0 ;  /* 0x000000ffff067224 */ /* 0x000fc800000e0e06 */
[----:B------:R-:W-:Y:S01]  /*9160*/  IMAD R6, R6, UR6, RZ ;  /* 0x0000000606067c24 */ /* 0x000fe2000f8e02ff */
[----:B------:R-:W3:Y:S03]  /*9170*/  F2I.U32.TRUNC.NTZ R8, R8 ;  /* 0x0000000800087305 */ /* 0x000ee6000020f000 */
[C---:B------:R-:W-:Y:S02]  /*9180*/  IMAD R9, R7.reuse, UR7, R6 ;  /* 0x0000000707097c24 */ /* 0x040fe4000f8e0206 */
[----:B------:R-:W-:Y:S01]  /*9190*/  IMAD.WIDE.U32 R6, R7, UR6, R2 ;  /* 0x0000000607067c25 */ /* 0x000fe2000f8e0002 */
[----:B------:R-:W-:Y:S02]  /*91a0*/  ULDC.64 UR6, c[0x0][0x640] ;  /* 0x0001900000067ab9 */ /* 0x000fe40000000a00 */
[----:B------:R-:W-:Y:S01]  /*91b0*/  ISETP.NE.U32.AND P0, PT, RZ, UR6, PT ;  /* 0x00000006ff007c0c */ /* 0x000fe2000bf05070 */
[----:B-1----:R-:W-:-:S02]  /*91c0*/  IMAD.MOV R20, RZ, RZ, -R20 ;  /* 0x000000ffff147224 */ /* 0x002fc400078e0a14 */
[----:B------:R-:W-:Y:S01]  /*91d0*/  IMAD.IADD R7, R7, 0x1, R9 ;  /* 0x0000000107077824 */ /* 0x000fe200078e0209 */
[----:B------:R-:W-:Y:S01]  /*91e0*/  ISETP.NE.AND.EX P0, PT, RZ, UR7, PT, P0 ;  /* 0x00000007ff007c0c */ /* 0x000fe2000bf05300 */
[----:B0-----:R-:W-:-:S03]  /*91f0*/  IMAD R18, R21, R20, R18 ;  /* 0x0000001415127224 */ /* 0x001fc600078e0212 */
[--C-:B------:R-:W-:Y:S01]  /*9200*/  SHF.R.U64 R20, R6, UR5, R7.reuse ;  /* 0x0000000506147c19 */ /* 0x100fe20008001207 */
[----:B---3--:R-:W-:Y:S01]  /*9210*/  IMAD.MOV R6, RZ, RZ, -R8 ;  /* 0x000000ffff067224 */ /* 0x008fe200078e0a08 */
[----:B------:R-:W-:Y:S01]  /*9220*/  SHF.R.U32.HI R7, RZ, UR5, R7 ;  /* 0x00000005ff077c19 */ /* 0x000fe20008011607 */
[----:B------:R-:W-:Y:S02]  /*9230*/  ULDC UR5, c[0x0][0x608] ;  /* 0x0001820000057ab9 */ /* 0x000fe40000000800 */
[----:B--2---:R-:W-:Y:S01]  /*9240*/  @P3 IMAD R18, R22, R6, R19 ;  /* 0x0000000616123224 */ /* 0x004fe200078e0213 */
[--C-:B------:R-:W-:Y:S02]  /*9250*/  SHF.R.U64 R22, R20, UR5, R7.reuse ;  /* 0x0000000514167c19 */ /* 0x100fe40008001207 */
[----:B------:R-:W-:Y:S01]  /*9260*/  SHF.R.U32.HI R7, RZ, UR5, R7 ;  /* 0x00000005ff077c19 */ /* 0x000fe20008011607 */
[----:B------:R-:W-:-:S03]  /*9270*/  ULDC UR5, c[0x0][0x658] ;  /* 0x0001960000057ab9 */ /* 0x000fc60000000800 */
[--C-:B------:R-:W-:Y:S02]  /*9280*/  SHF.R.U64 R19, R22, UR5, R7.reuse ;  /* 0x0000000516137c19 */ /* 0x100fe40008001207 */
[----:B------:R-:W-:-:S03]  /*9290*/  SHF.R.U32.HI R21, RZ, UR5, R7 ;  /* 0x00000005ff157c19 */ /* 0x000fc60008011607 */
[----:B------:R-:W-:Y:S02]  /*92a0*/  IMAD.MOV.U32 R8, RZ, RZ, R19 ;  /* 0x000000ffff087224 */ /* 0x000fe400078e0013 */
[----:B------:R-:W-:Y:S01]  /*92b0*/  IMAD.MOV.U32 R7, RZ, RZ, R21 ;  /* 0x000000ffff077224 */ /* 0x000fe200078e0015 */
[----:B------:R-:W-:Y:S06]  /*92c0*/  @!P0 BRA `(.L_x_186) ;  /* 0x00000000002c8947 */ /* 0x000fec0003800000 */
        /* <DEDUP_REMOVED lines=9> */
[----:B------:R-:W-:-:S04]  /*9360*/  IMAD.WIDE.U32.X R6, R21, UR7, R6, P1 ;  /* 0x0000000715067c25 */ /* 0x000fc800088e0406 */
[----:B------:R-:W-:-:S07]  /*9370*/  IMAD.MOV.U32 R8, RZ, RZ, R6 ;  /* 0x000000ffff087224 */ /* 0x000fce00078e0006 */
.L_x_186:
[----:B------:R-:W-:Y:S01]  /*9380*/  ULDC UR5, c[0x0][0x648] ;  /* 0x0001920000057ab9 */ /* 0x000fe20000000800 */
[----:B------:R-:W-:Y:S01]  /*9390*/  LOP3.LUT R6, R22, UR17, RZ, 0xc0, !PT ;  /* 0x0000001116067c12 */ /* 0x000fe2000f8ec0ff */
[----:B------:R-:W-:Y:S01]  /*93a0*/  ULDC UR6, c[0x0][0x610] ;  /* 0x0001840000067ab9 */ /* 0x000fe20000000800 */
[----:B------:R-:W-:Y:S01]  /*93b0*/  SHF.R.U64 R7, R8, UR5, R7 ;  /* 0x0000000508077c19 */ /* 0x000fe20008001207 */
[----:B------:R-:W-:Y:S01]  /*93c0*/  ULDC UR5, c[0x0][0x638] ;  /* 0x00018e0000057ab9 */ /* 0x000fe20000000800 */
[----:B------:R-:W-:-:S03]  /*93d0*/  LOP3.LUT R20, R20, UR4, RZ, 0xc0, !PT ;  /* 0x0000000414147c12 */ /* 0x000fc6000f8ec0ff */
[----:B------:R-:W-:Y:S02]  /*93e0*/  IMAD.MOV R8, RZ, RZ, -R7 ;  /* 0x000000ffff087224 */ /* 0x000fe400078e0a07 */
[----:B------:R-:W-:Y:S02]  /*93f0*/  IMAD R7, R7, UR18, R6 ;  /* 0x0000001207077c24 */ /* 0x000fe4000f8e0206 */
[----:B------:R-:W-:Y:S01]  /*9400*/  IMAD R19, R8, UR5, R19 ;  /* 0x0000000508137c24 */ /* 0x000fe2000f8e0213 */
[----:B------:R-:W-:Y:S01]  /*9410*/  ULDC UR5, c[0x0][0x600] ;  /* 0x0001800000057ab9 */ /* 0x000fe20000000800 */
[----:B------:R-:W-:Y:S02]  /*9420*/  IMAD R18, R7, UR6, R18 ;  /* 0x0000000607127c24 */ /* 0x000fe4000f8e0212 */
[----:B------:R-:W-:Y:S02]  /*9430*/  IMAD R19, R19, UR5, R20 ;  /* 0x0000000513137c24 */ /* 0x000fe4000f8e0214 */
[----:B------:R-:W-:-:S03]  /*9440*/  IMAD.MOV.U32 R7, RZ, RZ, 0x1 ;  /* 0x00000001ff077424 */ /* 0x000fc600078e00ff */
[----:B------:R-:W-:Y:S02]  /*9450*/  SEL R6, R19, R18, !P3 ;  /* 0x0000001213067207 */ /* 0x000fe40005800000 */
[----:B------:R-:W-:-:S07]  /*9460*/  SEL R18, R18, R19, !P3 ;  /* 0x0000001312127207 */ /* 0x000fce0005800000 */
.L_x_184:
[----:B------:R-:W-:Y:S05]  /*9470*/  BSYNC B1 ;  /* 0x0000000000017941 */ /* 0x000fea0003800000 */
.L_x_183:
[----:B------:R-:W-:-:S13]  /*9480*/  LOP3.LUT P0, RZ, R7, 0xff, RZ, 0xc0, !PT ;  /* 0x000000ff07ff7812 */ /* 0x000fda000780c0ff */
[----:B------:R-:W-:Y:S05]  /*9490*/  @P0 BRA `(.L_x_187) ;  /* 0xfffffff400480947 */ /* 0x000fea000383ffff */
[----:B------:R-:W-:Y:S05]  /*94a0*/  BSYNC B0 ;  /* 0x0000000000007941 */ /* 0x000fea0003800000 */
.L_x_176:
[----:B------:R-:W-:-:S03]  /*94b0*/  UMOV UR5, 0xffffffff ;  /* 0xffffffff00057882 */ /* 0x000fc60000000000 */
[----:B------:R-:W-:Y:S05]  /*94c0*/  BRA.DIV UR5, `(.L_x_188) ;  /* 0x0000000e05a47947 */ /* 0x000fea000b800000 */
[----:B------:R-:W-:-:S13]  /*94d0*/  ELECT P0, URZ, PT ;  /* 0x00000000003f782f */ /* 0x000fda0003800000 */
.L_x_220:
[----:B------:R-:W-:Y:S04]  /*94e0*/  BSSY B0, `(.L_x_189) ;  /* 0x00000cd000007945 */ /* 0x000fe80003800000 */
[----:B------:R-:W-:Y:S05]  /*94f0*/  @!P0 BRA `(.L_x_190) ;  /* 0x0000000c002c8947 */ /* 0x000fea0003800000 */
[----:B------:R-:W-:-:S04]  /*9500*/  LOP3.LUT R4, R4, 0x2, RZ, 0xfc, !PT ;  /* 0x0000000204047812 */ /* 0x000fc800078efcff */
[----:B------:R-:W-:-:S13]  /*9510*/  ISETP.NE.AND P0, PT, R4, 0x3, PT ;  /* 0x000000030400780c */ /* 0x000fda0003f05270 */
[----:B------:R-:W-:Y:S05]  /*9520*/  @!P0 BRA `(.L_x_191) ;  /* 0x0000000000048947 */ /* 0x000fea0003800000 */
[----:B------:R-:W-:Y:S01]  /*9530*/  BPT.TRAP 0x1 ;  /* 0x000000040000795c */ /* 0x000fe20000300000 */
.L_x_191:
[----:B------:R-:W0:Y:S01]  /*9540*/  S2R R3, SR_CgaCtaId ;  /* 0x0000000000037919 */ /* 0x000e220000008800 */
[----:B------:R-:W-:-:S04]  /*9550*/  MOV R0, 0x400 ;  /* 0x0000040000007802 */ /* 0x000fc80000000f00 */
[----:B0-----:R-:W-:Y:S02]  /*9560*/  LEA R0, R3, R0, 0x18 ;  /* 0x0000000003007211 */ /* 0x001fe400078ec0ff */
[----:B------:R-:W-:-:S03]  /*9570*/  SHF.L.U32 R3, R5, 0x1f, RZ ;  /* 0x0000001f05037819 */ /* 0x000fc600000006ff */
[----:B------:R-:W-:-:S04]  /*9580*/  VIADD R0, R0, 0xb0 ;  /* 0x000000b000007836 */ /* 0x000fc80000000000 */
[C---:B------:R-:W-:Y:S02]  /*9590*/  IMAD R6, R15.reuse, 0x8, R0 ;  /* 0x000000080f067824 */ /* 0x040fe400078e0200 */
[----:B------:R-:W-:Y:S02]  /*95a0*/  VIADD R15, R15, 0x1 ;  /* 0x000000010f0f7836 */ /* 0x000fe40000000000 */
[----:B------:R-:W0:Y:S03]  /*95b0*/  SYNCS.PHASECHK.TRANS64.TRYWAIT P0, [R6+URZ], R3 ;  /* 0x00000003060075a7 */ /* 0x000e26000800017f */
[----:B------:R-:W-:-:S04]  /*95c0*/  ISETP.NE.AND P1, PT, R15, 0x16, PT ;  /* 0x000000160f00780c */ /* 0x000fc80003f25270 */
[----:B------:R-:W-:Y:S02]  /*95d0*/  SEL R2, RZ, 0x1, P1 ;  /* 0x00000001ff027807 */ /* 0x000fe40000800000 */
[----:B------:R-:W-:Y:S02]  /*95e0*/  SEL R15, R15, RZ, P1 ;  /* 0x000000ff0f0f7207 */ /* 0x000fe40000800000 */
[----:B------:R-:W-:-:S03]  /*95f0*/  LOP3.LUT R8, R5, R2, RZ, 0x3c, !PT ;  /* 0x0000000205087212 */ /* 0x000fc600078e3cff */
[----:B------:R-:W-:Y:S01]  /*9600*/  IMAD R7, R15, 0x8, R0 ;  /* 0x000000080f077824 */ /* 0x000fe200078e0200 */
[----:B------:R-:W-:Y:S01]  /*9610*/  SHF.L.U32 R4, R8, 0x1f, RZ ;  /* 0x0000001f08047819 */ /* 0x000fe200000006ff */
[----:B0-----:R-:W-:Y:S06]  /*9620*/  @!P0 BRA `(.L_x_192) ;  /* 0x0000000c006c8947 */ /* 0x001fec0003800000 */
.L_x_221:
[----:B------:R-:W1:Y:S01]  /*9630*/  SYNCS.PHASECHK.TRANS64.TRYWAIT P0, [R7+URZ], R4 ;  /* 0x00000004070075a7 */ /* 0x000e62000800017f */
[----:B------:R-:W-:-:S05]  /*9640*/  VIADD R2, R15, 0x1 ;  /* 0x000000010f027836 */ /* 0x000fca0000000000 */
[----:B------:R-:W-:-:S04]  /*9650*/  ISETP.NE.AND P1, PT, R2, 0x16, PT ;  /* 0x000000160200780c */ /* 0x000fc80003f25270 */
[----:B0-----:R-:W-:Y:S02]  /*9660*/  SEL R3, RZ, 0x1, P1 ;  /* 0x00000001ff037807 */ /* 0x001fe40000800000 */
[----:B------:R-:W-:Y:S02]  /*9670*/  SEL R9, R2, RZ, P1 ;  /* 0x000000ff02097207 */ /* 0x000fe40000800000 */
[----:B------:R-:W-:-:S03]  /*9680*/  LOP3.LUT R8, R8, R3, RZ, 0x3c, !PT ;  /* 0x0000000308087212 */ /* 0x000fc600078e3cff */
[----:B------:R-:W-:Y:S01]  /*9690*/  IMAD R6, R9, 0x8, R0 ;  /* 0x0000000809067824 */ /* 0x000fe200078e0200 */
[----:B------:R-:W-:Y:S01]  /*96a0*/  SHF.L.U32 R5, R8, 0x1f, RZ ;  /* 0x0000001f08057819 */ /* 0x000fe200000006ff */
[----:B-1----:R-:W-:Y:S06]  /*96b0*/  @!P0 BRA `(.L_x_193) ;  /* 0x0000000c005c8947 */ /* 0x002fec0003800000 */
.L_x_222:
[----:B------:R-:W1:Y:S01]  /*96c0*/  SYNCS.PHASECHK.TRANS64.TRYWAIT P0, [R6+URZ], R5 ;  /* 0x00000005060075a7 */ /* 0x000e62000800017f */
[----:B------:R-:W-:-:S05]  /*96d0*/  VIADD R2, R9, 0x1 ;  /* 0x0000000109027836 */ /* 0x000fca0000000000 */
[----:B------:R-:W-:-:S04]  /*96e0*/  ISETP.NE.AND P1, PT, R2, 0x16, PT ;  /* 0x000000160200780c */ /* 0x000fc80003f25270 */
[----:B------:R-:W-:Y:S02]  /*96f0*/  SEL R3, RZ, 0x1, P1 ;  /* 0x00000001ff037807 */ /* 0x000fe40000800000 */
[----:B0-----:R-:W-:Y:S02]  /*9700*/  SEL R7, R2, RZ, P1 ;  /* 0x000000ff02077207 */ /* 0x001fe40000800000 */
[----:B------:R-:W-:-:S03]  /*9710*/  LOP3.LUT R8, R8, R3, RZ, 0x3c, !PT ;  /* 0x0000000308087212 */ /* 0x000fc600078e3cff */
[----:B------:R-:W-:Y:S01]  /*9720*/  IMAD R9, R7, 0x8, R0 ;  /* 0x0000000807097824 */ /* 0x000fe200078e0200 */
[----:B------:R-:W-:Y:S01]  /*9730*/  SHF.L.U32 R4, R8, 0x1f, RZ ;  /* 0x0000001f08047819 */ /* 0x000fe200000006ff */
[----:B-1----:R-:W-:Y:S06]  /*9740*/  @!P0 BRA `(.L_x_194) ;  /* 0x0000000c004c8947 */ /* 0x002fec0003800000 */
.L_x_223:
[----:B------:R-:W1:Y:S01]  /*9750*/  SYNCS.PHASECHK.TRANS64.TRYWAIT P0, [R9+URZ], R4 ;  /* 0x00000004090075a7 */ /* 0x000e62000800017f */
[----:B------:R-:W-:-:S05]  /*9760*/  VIADD R2, R7, 0x1 ;  /* 0x0000000107027836 */ /* 0x000fca0000000000 */
[----:B------:R-:W-:-:S04]  /*9770*/  ISETP.NE.AND P1, PT, R2, 0x16, PT ;  /* 0x000000160200780c */ /* 0x000fc80003f25270 */
[----:B------:R-:W-:Y:S02]  /*9780*/  SEL R3, RZ, 0x1, P1 ;  /* 0x00000001ff037807 */ /* 0x000fe40000800000 */
[----:B------:R-:W-:Y:S02]  /*9790*/  SEL R7, R2, RZ, P1 ;  /* 0x000000ff02077207 */ /* 0x000fe40000800000 */
[----:B------:R-:W-:-:S03]  /*97a0*/  LOP3.LUT R8, R8, R3, RZ, 0x3c, !PT ;  /* 0x0000000308087212 */ /* 0x000fc600078e3cff */
[----:B0-----:R-:W-:Y:S01]  /*97b0*/  IMAD R6, R7, 0x8, R0 ;  /* 0x0000000807067824 */ /* 0x001fe200078e0200 */
[----:B------:R-:W-:Y:S01]  /*97c0*/  SHF.L.U32 R5, R8, 0x1f, RZ ;  /* 0x0000001f08057819 */ /* 0x000fe200000006ff */
[----:B-1----:R-:W-:Y:S06]  /*97d0*/  @!P0 BRA `(.L_x_195) ;  /* 0x0000000c003c8947 */ /* 0x002fec0003800000 */
.L_x_224:
        /* <DEDUP_REMOVED lines=9> */
.L_x_225:
        /* <DEDUP_REMOVED lines=9> */
.L_x_226:
        /* <DEDUP_REMOVED lines=9> */
.L_x_227:
        /* <DEDUP_REMOVED lines=9> */
.L_x_228:
        /* <DEDUP_REMOVED lines=9> */
.L_x_229:
        /* <DEDUP_REMOVED lines=9> */
.L_x_230:
        /* <DEDUP_REMOVED lines=9> */
.L_x_231:
        /* <DEDUP_REMOVED lines=9> */
.L_x_232:
        /* <DEDUP_REMOVED lines=9> */
.L_x_233:
        /* <DEDUP_REMOVED lines=9> */
.L_x_234:
        /* <DEDUP_REMOVED lines=9> */
.L_x_235:
        /* <DEDUP_REMOVED lines=9> */
.L_x_236:
        /* <DEDUP_REMOVED lines=9> */
.L_x_237:
        /* <DEDUP_REMOVED lines=9> */
.L_x_238:
        /* <DEDUP_REMOVED lines=9> */
.L_x_239:
        /* <DEDUP_REMOVED lines=9> */
.L_x_240:
[----:B------:R-:W1:Y:S01]  /*a0e0*/  SYNCS.PHASECHK.TRANS64.TRYWAIT P0, [R6+URZ], R5 ;  /* 0x00000005060075a7 */ /* 0x000e62000800017f */
[----:B------:R-:W-:-:S05]  /*a0f0*/  VIADD R2, R7, 0x1 ;  /* 0x0000000107027836 */ /* 0x000fca0000000000 */
[----:B------:R-:W-:-:S04]  /*a100*/  ISETP.NE.AND P1, PT, R2, 0x16, PT ;  /* 0x000000160200780c */ /* 0x000fc80003f25270 */
[----:B0-----:R-:W-:Y:S02]  /*a110*/  SEL R4, RZ, 0x1, P1 ;  /* 0x00000001ff047807 */ /* 0x001fe40000800000 */
[----:B------:R-:W-:Y:S02]  /*a120*/  SEL R3, R2, RZ, P1 ;  /* 0x000000ff02037207 */ /* 0x000fe40000800000 */
[----:B------:R-:W-:Y:S01]  /*a130*/  LOP3.LUT R4, R11, R4, RZ, 0x3c, !PT ;  /* 0x000000040b047212 */ /* 0x000fe200078e3cff */
[----:B-1----:R-:W-:Y:S06]  /*a140*/  @!P0 BRA `(.L_x_212) ;  /* 0x0000000800348947 */ /* 0x002fec0003800000 */
.L_x_241:
[----:B------:R-:W-:Y:S01]  /*a150*/  IMAD R3, R3, 0x8, R0 ;  /* 0x0000000803037824 */ /* 0x000fe200078e0200 */
[----:B------:R-:W-:-:S07]  /*a160*/  SHF.L.U32 R0, R4, 0x1f, RZ ;  /* 0x0000001f04007819 */ /* 0x000fce00000006ff */
.L_x_213:
[----:B-1----:R1:W2:Y:S02]  /*a170*/  SYNCS.PHASECHK.TRANS64.TRYWAIT P0, [R3+URZ], R0 ;  /* 0x00000000030075a7 */ /* 0x0022a4000800017f */
[----:B--2---:R-:W-:Y:S05]  /*a180*/  @!P0 NANOSLEEP.SYNCS 0x989680 ;  /* 0x009896800000895d */ /* 0x004fea0003900000 */
[----:B------:R-:W2:Y:S02]  /*a190*/  @!P0 SYNCS.PHASECHK.TRANS64 P0, [R3+URZ], R0 ;  /* 0x00000000030085a7 */ /* 0x000ea4000800007f */
[----:B--2---:R-:W-:Y:S05]  /*a1a0*/  @!P0 BRA `(.L_x_213) ;  /* 0xfffffffc00f08947 */ /* 0x004fea000383ffff */
.L_x_190:
[----:B------:R-:W-:Y:S05]  /*a1b0*/  BSYNC B0 ;  /* 0x0000000000007941 */ /* 0x000fea0003800000 */
.L_x_189:
[----:B------:R-:W-:Y:S05]  /*a1c0*/  EXIT ;  /* 0x000000000000794d */ /* 0x000fea0003800000 */
.L_x_22:
[----:B-1----:R-:W-:-:S04]  /*a1d0*/  IMAD.U32 R13, RZ, RZ, UR7 ;  /* 0x00000007ff0d7e24 */ /* 0x002fc8000f8e00ff */
[----:B------:R1:W4:Y:S03]  /*a1e0*/  SYNCS.PHASECHK.TRANS64.TRYWAIT P0, [R13+URZ], R12 ;  /* 0x0000000c0d0075a7 */ /* 0x000326000800017f */
[----:B----4-:R-:W-:Y:S05]  /*a1f0*/  @!P0 NANOSLEEP.SYNCS 0x989680 ;  /* 0x009896800000895d */ /* 0x010fea0003900000 */
[----:B------:R-:W4:Y:S02]  /*a200*/  @!P0 SYNCS.PHASECHK.TRANS64 P0, [R13+URZ], R12 ;  /* 0x0000000c0d0085a7 */ /* 0x000f24000800007f */
[----:B----4-:R-:W-:Y:S05]  /*a210*/  @!P0 BRA `(.L_x_22) ;  /* 0xfffffffc00ec8947 */ /* 0x010fea000383ffff */
[----:B------:R-:W-:Y:S05]  /*a220*/  BRA `(.L_x_21) ;  /* 0xffffff7800187947 */ /* 0x000fea000383ffff */
.L_x_28:
[----:B-1----:R-:W-:-:S04]  /*a230*/  IMAD.U32 R15, RZ, RZ, UR12 ;  /* 0x0000000cff0f7e24 */ /* 0x002fc8000f8e00ff */
[----:B------:R1:W4:Y:S03]  /*a240*/  SYNCS.PHASECHK.TRANS64.TRYWAIT P0, [R15+URZ], R14 ;  /* 0x0000000e0f0075a7 */ /* 0x000326000800017f */
[----:B----4-:R-:W-:Y:S05]  /*a250*/  @!P0 NANOSLEEP.SYNCS 0x989680 ;  /* 0x009896800000895d */ /* 0x010fea0003900000 */
[----:B------:R-:W4:Y:S02]  /*a260*/  @!P0 SYNCS.PHASECHK.TRANS64 P0, [R15+URZ], R14 ;  /* 0x0000000e0f0085a7 */ /* 0x000f24000800007f */
[----:B----4-:R-:W-:Y:S05]  /*a270*/  @!P0 BRA `(.L_x_28) ;  /* 0xfffffffc00ec8947 */ /* 0x010fea000383ffff */
[----:B------:R-:W-:Y:S05]  /*a280*/  BRA `(.L_x_27) ;  /* 0xffffff8000547947 */ /* 0x000fea000383ffff */
.L_x_177:
[----:B------:R-:W-:Y:S01]  /*a290*/  BSSY B1, `(.L_x_214) ;  /* 0x0000006000017945 */ /* 0x000fe20003800000 */
[----:B------:R-:W-:-:S07]  /*a2a0*/  IMAD.MOV.U32 R7, RZ, RZ, -0x1 ;  /* 0xffffffffff077424 */ /* 0x000fce00078e00ff */
[----:B------:R-:W-:Y:S05]  /*a2b0*/  WARPSYNC.COLLECTIVE R7, `(.L_x_215) ;  /* 0x00000000070c7348 */ /* 0x000fea0003c00000 */
[----:B------:R-:W-:Y:S02]  /*a2c0*/  ELECT P0, UR62, PT ;  /* 0x00000000003e782f */ /* 0x000fe40003800000 */
[----:B------:R-:W-:Y:S01]  /*a2d0*/  MOV R7, UR62 ;  /* 0x0000003e00077c02 */ /* 0x000fe20008000f00 */
[----:B------:R-:W-:Y:S10]  /*a2e0*/  ENDCOLLECTIVE ;  /* 0x000000000000791b */ /* 0x000ff40003800000 */
.L_x_215:
[----:B------:R-:W-:Y:S05]  /*a2f0*/  BSYNC B1 ;  /* 0x0000000000017941 */ /* 0x000fea0003800000 */
.L_x_214:
[----:B------:R-:W-:Y:S05]  /*a300*/  BRA `(.L_x_216) ;  /* 0xffffffe400b87947 */ /* 0x000fea000383ffff */
.L_x_180:
[----:B0-----:R0:W1:Y:S02]  /*a310*/  SYNCS.PHASECHK.TRANS64.TRYWAIT P0, [R21+URZ+0xb0], R8 ;  /* 0x0000b008150075a7 */ /* 0x001064000800017f */
[----:B-1----:R-:W-:Y:S05]  /*a320*/  @!P0 NANOSLEEP.SYNCS 0x989680 ;  /* 0x009896800000895d */ /* 0x002fea0003900000 */
[----:B------:R-:W1:Y:S02]  /*a330*/  @!P0 SYNCS.PHASECHK.TRANS64 P0, [R21+URZ+0xb0], R8 ;  /* 0x0000b008150085a7 */ /* 0x000e64000800007f */
[----:B-1----:R-:W-:Y:S05]  /*a340*/  @!P0 BRA `(.L_x_180) ;  /* 0xfffffffc00f08947 */ /* 0x002fea000383ffff */
[----:B------:R-:W-:Y:S05]  /*a350*/  BRA `(.L_x_217) ;  /* 0xffffffe400f07947 */ /* 0x000fea000383ffff */
.L_x_188:
[----:B------:R-:W-:Y:S01]  /*a360*/  BSSY B0, `(.L_x_218) ;  /* 0x0000006000007945 */ /* 0x000fe20003800000 */
[----:B------:R-:W-:-:S07]  /*a370*/  IMAD.MOV.U32 R7, RZ, RZ, -0x1 ;  /* 0xffffffffff077424 */ /* 0x000fce00078e00ff */
[----:B------:R-:W-:Y:S05]  /*a380*/  WARPSYNC.COLLECTIVE R7, `(.L_x_219) ;  /* 0x00000000070c7348 */ /* 0x000fea0003c00000 */
[----:B------:R-:W-:Y:S02]  /*a390*/  ELECT P0, UR62, PT ;  /* 0x00000000003e782f */ /* 0x000fe40003800000 */
[----:B------:R-:W-:Y:S01]  /*a3a0*/  MOV R7, UR62 ;  /* 0x0000003e00077c02 */ /* 0x000fe20008000f00 */
[----:B------:R-:W-:Y:S10]  /*a3b0*/  ENDCOLLECTIVE ;  /* 0x000000000000791b */ /* 0x000ff40003800000 */
.L_x_219:
[----:B------:R-:W-:Y:S05]  /*a3c0*/  BSYNC B0 ;  /* 0x0000000000007941 */ /* 0x000fea0003800000 */
.L_x_218:
[----:B------:R-:W-:Y:S05]  /*a3d0*/  BRA `(.L_x_220) ;  /* 0xfffffff000407947 */ /* 0x000fea000383ffff */
.L_x_192:
[----:B0-----:R0:W1:Y:S02]  /*a3e0*/  SYNCS.PHASECHK.TRANS64.TRYWAIT P0, [R6+URZ], R3 ;  /* 0x00000003060075a7 */ /* 0x001064000800017f */
[----:B-1----:R-:W-:Y:S05]  /*a3f0*/  @!P0 NANOSLEEP.SYNCS 0x989680 ;  /* 0x009896800000895d */ /* 0x002fea0003900000 */
[----:B------:R-:W1:Y:S02]  /*a400*/  @!P0 SYNCS.PHASECHK.TRANS64 P0, [R6+URZ], R3 ;  /* 0x00000003060085a7 */ /* 0x000e64000800007f */
[----:B-1----:R-:W-:Y:S05]  /*a410*/  @!P0 BRA `(.L_x_192) ;  /* 0xfffffffc00f08947 */ /* 0x002fea000383ffff */
[----:B------:R-:W-:Y:S05]  /*a420*/  BRA `(.L_x_221) ;  /* 0xfffffff000807947 */ /* 0x000fea000383ffff */
.L_x_193:
[----:B0-----:R0:W1:Y:S02]  /*a430*/  SYNCS.PHASECHK.TRANS64.TRYWAIT P0, [R7+URZ], R4 ;  /* 0x00000004070075a7 */ /* 0x001064000800017f */
[----:B-1----:R-:W-:Y:S05]  /*a440*/  @!P0 NANOSLEEP.SYNCS 0x989680 ;  /* 0x009896800000895d */ /* 0x002fea0003900000 */
[----:B------:R-:W1:Y:S02]  /*a450*/  @!P0 SYNCS.PHASECHK.TRANS64 P0, [R7+URZ], R4 ;  /* 0x00000004070085a7 */ /* 0x000e64000800007f */
[----:B-1----:R-:W-:Y:S05]  /*a460*/  @!P0 BRA `(.L_x_193) ;  /* 0xfffffffc00f08947 */ /* 0x002fea000383ffff */
[----:B------:R-:W-:Y:S05]  /*a470*/  BRA `(.L_x_222) ;  /* 0xfffffff000907947 */ /* 0x000fea000383ffff */
.L_x_194:
[----:B0-----:R0:W1:Y:S02]  /*a480*/  SYNCS.PHASECHK.TRANS64.TRYWAIT P0, [R6+URZ], R5 ;  /* 0x00000005060075a7 */ /* 0x001064000800017f */
[----:B-1----:R-:W-:Y:S05]  /*a490*/  @!P0 NANOSLEEP.SYNCS 0x989680 ;  /* 0x009896800000895d */ /* 0x002fea0003900000 */
[----:B------:R-:W1:Y:S02]  /*a4a0*/  @!P0 SYNCS.PHASECHK.TRANS64 P0, [R6+URZ], R5 ;  /* 0x00000005060085a7 */ /* 0x000e64000800007f */
[----:B-1----:R-:W-:Y:S05]  /*a4b0*/  @!P0 BRA `(.L_x_194) ;  /* 0xfffffffc00f08947 */ /* 0x002fea000383ffff */
[----:B------:R-:W-:Y:S05]  /*a4c0*/  BRA `(.L_x_223) ;  /* 0xfffffff000a07947 */ /* 0x000fea000383ffff */
.L_x_195:
[----:B0-----:R0:W1:Y:S02]  /*a4d0*/  SYNCS.PHASECHK.TRANS64.TRYWAIT P0, [R9+URZ], R4 ;  /* 0x00000004090075a7 */ /* 0x001064000800017f */
[----:B-1----:R-:W-:Y:S05]  /*a4e0*/  @!P0 NANOSLEEP.SYNCS 0x989680 ;  /* 0x009896800000895d */ /* 0x002fea0003900000 */
[----:B------:R-:W1:Y:S02]  /*a4f0*/  @!P0 SYNCS.PHASECHK.TRANS64 P0, [R9+URZ], R4 ;  /* 0x00000004090085a7 */ /* 0x000e64000800007f */
[----:B-1----:R-:W-:Y:S05]  /*a500*/  @!P0 BRA `(.L_x_195) ;  /* 0xfffffffc00f08947 */ /* 0x002fea000383ffff */
[----:B------:R-:W-:Y:S05]  /*a510*/  BRA `(.L_x_224) ;  /* 0xfffffff000b07947 */ /* 0x000fea000383ffff */
.L_x_196:
[----:B0-----:R0:W1:Y:S02]  /*a520*/  SYNCS.PHASECHK.TRANS64.TRYWAIT P0, [R6+URZ], R5 ;  /* 0x00000005060075a7 */ /* 0x001064000800017f */
[----:B-1----:R-:W-:Y:S05]  /*a530*/  @!P0 NANOSLEEP.SYNCS 0x989680 ;  /* 0x009896800000895d */ /* 0x002fea0003900000 */
[----:B------:R-:W1:Y:S02]  /*a540*/  @!P0 SYNCS.PHASECHK.TRANS64 P0, [R6+URZ], R5 ;  /* 0x00000005060085a7 */ /* 0x000e64000800007f */
[----:B-1----:R-:W-:Y:S05]  /*a550*/  @!P0 BRA `(.L_x_196) ;  /* 0xfffffffc00f08947 */ /* 0x002fea000383ffff */
[----:B------:R-:W-:Y:S05]  /*a560*/  BRA `(.L_x_225) ;  /* 0xfffffff000c07947 */ /* 0x000fea000383ffff */
.L_x_197:
[----:B0-----:R0:W1:Y:S02]  /*a570*/  SYNCS.PHASECHK.TRANS64.TRYWAIT P0, [R9+URZ], R4 ;  /* 0x00000004090075a7 */ /* 0x001064000800017f */
[----:B-1----:R-:W-:Y:S05]  /*a580*/  @!P0 NANOSLEEP.SYNCS 0x989680 ;  /* 0x009896800000895d */ /* 0x002fea0003900000 */
[----:B------:R-:W1:Y:S02]  /*a590*/  @!P0 SYNCS.PHASECHK.TRANS64 P0, [R9+URZ], R4 ;  /* 0x00000004090085a7 */ /* 0x000e64000800007f */
[----:B-1----:R-:W-:Y:S05]  /*a5a0*/  @!P0 BRA `(.L_x_197) ;  /* 0xfffffffc00f08947 */ /* 0x002fea000383ffff */
[----:B------:R-:W-:Y:S05]  /*a5b0*/  BRA `(.L_x_226) ;  /* 0xfffffff000d07947 */ /* 0x000fea000383ffff */
.L_x_198:
[----:B0-----:R0:W1:Y:S02]  /*a5c0*/  SYNCS.PHASECHK.TRANS64.TRYWAIT P0, [R6+URZ], R5 ;  /* 0x00000005060075a7 */ /* 0x001064000800017f */
[----:B-1----:R-:W-:Y:S05]  /*a5d0*/  @!P0 NANOSLEEP.SYNCS 0x989680 ;  /* 0x009896800000895d */ /* 0x002fea0003900000 */
[----:B------:R-:W1:Y:S02]  /*a5e0*/  @!P0 SYNCS.PHASECHK.TRANS64 P0, [R6+URZ], R5 ;  /* 0x00000005060085a7 */ /* 0x000e64000800007f */
[----:B-1----:R-:W-:Y:S05]  /*a5f0*/  @!P0 BRA `(.L_x_198) ;  /* 0xfffffffc00f08947 */ /* 0x002fea000383ffff */
[----:B------:R-:W-:Y:S05]  /*a600*/  BRA `(.L_x_227) ;  /* 0xfffffff000e07947 */ /* 0x000fea000383ffff */
.L_x_199:
[----:B0-----:R0:W1:Y:S02]  /*a610*/  SYNCS.PHASECHK.TRANS64.TRYWAIT P0, [R9+URZ], R4 ;  /* 0x00000004090075a7 */ /* 0x001064000800017f */
[----:B-1----:R-:W-:Y:S05]  /*a620*/  @!P0 NANOSLEEP.SYNCS 0x989680 ;  /* 0x009896800000895d */ /* 0x002fea0003900000 */
[----:B------:R-:W1:Y:S02]  /*a630*/  @!P0 SYNCS.PHASECHK.TRANS64 P0, [R9+URZ], R4 ;  /* 0x00000004090085a7 */ /* 0x000e64000800007f */
[----:B-1----:R-:W-:Y:S05]  /*a640*/  @!P0 BRA `(.L_x_199) ;  /* 0xfffffffc00f08947 */ /* 0x002fea000383ffff */
[----:B------:R-:W-:Y:S05]  /*a650*/  BRA `(.L_x_228) ;  /* 0xfffffff000f07947 */ /* 0x000fea000383ffff */
.L_x_200:
[----:B0-----:R0:W1:Y:S02]  /*a660*/  SYNCS.PHASECHK.TRANS64.TRYWAIT P0, [R6+URZ], R5 ;  /* 0x00000005060075a7 */ /* 0x001064000800017f */
[----:B-1----:R-:W-:Y:S05]  /*a670*/  @!P0 NANOSLEEP.SYNCS 0x989680 ;  /* 0x009896800000895d */ /* 0x002fea0003900000 */
[----:B------:R-:W1:Y:S02]  /*a680*/  @!P0 SYNCS.PHASECHK.TRANS64 P0, [R6+URZ], R5 ;  /* 0x00000005060085a7 */ /* 0x000e64000800007f */
[----:B-1----:R-:W-:Y:S05]  /*a690*/  @!P0 BRA `(.L_x_200) ;  /* 0xfffffffc00f08947 */ /* 0x002fea000383ffff */
[----:B------:R-:W-:Y:S05]  /*a6a0*/  BRA `(.L_x_229) ;  /* 0xfffffff400007947 */ /* 0x000fea000383ffff */
.L_x_201:
[----:B0-----:R0:W1:Y:S02]  /*a6b0*/  SYNCS.PHASECHK.TRANS64.TRYWAIT P0, [R9+URZ], R4 ;  /* 0x00000004090075a7 */ /* 0x001064000800017f */
[----:B-1----:R-:W-:Y:S05]  /*a6c0*/  @!P0 NANOSLEEP.SYNCS 0x989680 ;  /* 0x009896800000895d */ /* 0x002fea0003900000 */
[----:B------:R-:W1:Y:S02]  /*a6d0*/  @!P0 SYNCS.PHASECHK.TRANS64 P0, [R9+URZ], R4 ;  /* 0x00000004090085a7 */ /* 0x000e64000800007f */
[----:B-1----:R-:W-:Y:S05]  /*a6e0*/  @!P0 BRA `(.L_x_201) ;  /* 0xfffffffc00f08947 */ /* 0x002fea000383ffff */
[----:B------:R-:W-:Y:S05]  /*a6f0*/  BRA `(.L_x_230) ;  /* 0xfffffff400107947 */ /* 0x000fea000383ffff */
.L_x_202:
[----:B0-----:R0:W1:Y:S02]  /*a700*/  SYNCS.PHASECHK.TRANS64.TRYWAIT P0, [R6+URZ], R5 ;  /* 0x00000005060075a7 */ /* 0x001064000800017f */
[----:B-1----:R-:W-:Y:S05]  /*a710*/  @!P0 NANOSLEEP.SYNCS 0x989680 ;  /* 0x009896800000895d */ /* 0x002fea0003900000 */
[----:B------:R-:W1:Y:S02]  /*a720*/  @!P0 SYNCS.PHASECHK.TRANS64 P0, [R6+URZ], R5 ;  /* 0x00000005060085a7 */ /* 0x000e64000800007f */
[----:B-1----:R-:W-:Y:S05]  /*a730*/  @!P0 BRA `(.L_x_202) ;  /* 0xfffffffc00f08947 */ /* 0x002fea000383ffff */
[----:B------:R-:W-:Y:S05]  /*a740*/  BRA `(.L_x_231) ;  /* 0xfffffff400207947 */ /* 0x000fea000383ffff */
.L_x_203:
[----:B0-----:R0:W1:Y:S02]  /*a750*/  SYNCS.PHASECHK.TRANS64.TRYWAIT P0, [R9+URZ], R4 ;  /* 0x00000004090075a7 */ /* 0x001064000800017f */
[----:B-1----:R-:W-:Y:S05]  /*a760*/  @!P0 NANOSLEEP.SYNCS 0x989680 ;  /* 0x009896800000895d */ /* 0x002fea0003900000 */
[----:B------:R-:W1:Y:S02]  /*a770*/  @!P0 SYNCS.PHASECHK.TRANS64 P0, [R9+URZ], R4 ;  /* 0x00000004090085a7 */ /* 0x000e64000800007f */
[----:B-1----:R-:W-:Y:S05]  /*a780*/  @!P0 BRA `(.L_x_203) ;  /* 0xfffffffc00f08947 */ /* 0x002fea000383ffff */
[----:B------:R-:W-:Y:S05]  /*a790*/  BRA `(.L_x_232) ;  /* 0xfffffff400307947 */ /* 0x000fea000383ffff */
.L_x_204:
[----:B0-----:R0:W1:Y:S02]  /*a7a0*/  SYNCS.PHASECHK.TRANS64.TRYWAIT P0, [R6+URZ], R5 ;  /* 0x00000005060075a7 */ /* 0x001064000800017f */
[----:B-1----:R-:W-:Y:S05]  /*a7b0*/  @!P0 NANOSLEEP.SYNCS 0x989680 ;  /* 0x009896800000895d */ /* 0x002fea0003900000 */
[----:B------:R-:W1:Y:S02]  /*a7c0*/  @!P0 SYNCS.PHASECHK.TRANS64 P0, [R6+URZ], R5 ;  /* 0x00000005060085a7 */ /* 0x000e64000800007f */
[----:B-1----:R-:W-:Y:S05]  /*a7d0*/  @!P0 BRA `(.L_x_204) ;  /* 0xfffffffc00f08947 */ /* 0x002fea000383ffff */
[----:B------:R-:W-:Y:S05]  /*a7e0*/  BRA `(.L_x_233) ;  /* 0xfffffff400407947 */ /* 0x000fea000383ffff */
.L_x_205:
[----:B0-----:R0:W1:Y:S02]  /*a7f0*/  SYNCS.PHASECHK.TRANS64.TRYWAIT P0, [R9+URZ], R4 ;  /* 0x00000004090075a7 */ /* 0x001064000800017f */
[----:B-1----:R-:W-:Y:S05]  /*a800*/  @!P0 NANOSLEEP.SYNCS 0x989680 ;  /* 0x009896800000895d */ /* 0x002fea0003900000 */
[----:B------:R-:W1:Y:S02]  /*a810*/  @!P0 SYNCS.PHASECHK.TRANS64 P0, [R9+URZ], R4 ;  /* 0x00000004090085a7 */ /* 0x000e64000800007f */
[----:B-1----:R-:W-:Y:S05]  /*a820*/  @!P0 BRA `(.L_x_205) ;  /* 0xfffffffc00f08947 */ /* 0x002fea000383ffff */
[----:B------:R-:W-:Y:S05]  /*a830*/  BRA `(.L_x_234) ;  /* 0xfffffff400507947 */ /* 0x000fea000383ffff */
.L_x_206:
[----:B0-----:R0:W1:Y:S02]  /*a840*/  SYNCS.PHASECHK.TRANS64.TRYWAIT P0, [R6+URZ], R5 ;  /* 0x00000005060075a7 */ /* 0x001064000800017f */
[----:B-1----:R-:W-:Y:S05]  /*a850*/  @!P0 NANOSLEEP.SYNCS 0x989680 ;  /* 0x009896800000895d */ /* 0x002fea0003900000 */
[----:B------:R-:W1:Y:S02]  /*a860*/  @!P0 SYNCS.PHASECHK.TRANS64 P0, [R6+URZ], R5 ;  /* 0x00000005060085a7 */ /* 0x000e64000800007f */
[----:B-1----:R-:W-:Y:S05]  /*a870*/  @!P0 BRA `(.L_x_206) ;  /* 0xfffffffc00f08947 */ /* 0x002fea000383ffff */
[----:B------:R-:W-:Y:S05]  /*a880*/  BRA `(.L_x_235) ;  /* 0xfffffff400607947 */ /* 0x000fea000383ffff */
.L_x_207:
[----:B0-----:R0:W1:Y:S02]  /*a890*/  SYNCS.PHASECHK.TRANS64.TRYWAIT P0, [R9+URZ], R4 ;  /* 0x00000004090075a7 */ /* 0x001064000800017f */
[----:B-1----:R-:W-:Y:S05]  /*a8a0*/  @!P0 NANOSLEEP.SYNCS 0x989680 ;  /* 0x009896800000895d */ /* 0x002fea0003900000 */
[----:B------:R-:W1:Y:S02]  /*a8b0*/  @!P0 SYNCS.PHASECHK.TRANS64 P0, [R9+URZ], R4 ;  /* 0x00000004090085a7 */ /* 0x000e64000800007f */
[----:B-1----:R-:W-:Y:S05]  /*a8c0*/  @!P0 BRA `(.L_x_207) ;  /* 0xfffffffc00f08947 */ /* 0x002fea000383ffff */
[----:B------:R-:W-:Y:S05]  /*a8d0*/  BRA `(.L_x_236) ;  /* 0xfffffff400707947 */ /* 0x000fea000383ffff */
.L_x_208:
[----:B0-----:R0:W1:Y:S02]  /*a8e0*/  SYNCS.PHASECHK.TRANS64.TRYWAIT P0, [R6+URZ], R5 ;  /* 0x00000005060075a7 */ /* 0x001064000800017f */
[----:B-1----:R-:W-:Y:S05]  /*a8f0*/  @!P0 NANOSLEEP.SYNCS 0x989680 ;  /* 0x009896800000895d */ /* 0x002fea0003900000 */
[----:B------:R-:W1:Y:S02]  /*a900*/  @!P0 SYNCS.PHASECHK.TRANS64 P0, [R6+URZ], R5 ;  /* 0x00000005060085a7 */ /* 0x000e64000800007f */
[----:B-1----:R-:W-:Y:S05]  /*a910*/  @!P0 BRA `(.L_x_208) ;  /* 0xfffffffc00f08947 */ /* 0x002fea000383ffff */
[----:B------:R-:W-:Y:S05]  /*a920*/  BRA `(.L_x_237) ;  /* 0xfffffff400807947 */ /* 0x000fea000383ffff */
.L_x_209:
[----:B0-----:R0:W1:Y:S02]  /*a930*/  SYNCS.PHASECHK.TRANS64.TRYWAIT P0, [R9+URZ], R4 ;  /* 0x00000004090075a7 */ /* 0x001064000800017f */
[----:B-1----:R-:W-:Y:S05]  /*a940*/  @!P0 NANOSLEEP.SYNCS 0x989680 ;  /* 0x009896800000895d */ /* 0x002fea0003900000 */
[----:B------:R-:W1:Y:S02]  /*a950*/  @!P0 SYNCS.PHASECHK.TRANS64 P0, [R9+URZ], R4 ;  /* 0x00000004090085a7 */ /* 0x000e64000800007f */
[----:B-1----:R-:W-:Y:S05]  /*a960*/  @!P0 BRA `(.L_x_209) ;  /* 0xfffffffc00f08947 */ /* 0x002fea000383ffff */
[----:B------:R-:W-:Y:S05]  /*a970*/  BRA `(.L_x_238) ;  /* 0xfffffff400907947 */ /* 0x000fea000383ffff */
.L_x_210:
[----:B0-----:R0:W1:Y:S02]  /*a980*/  SYNCS.PHASECHK.TRANS64.TRYWAIT P0, [R6+URZ], R5 ;  /* 0x00000005060075a7 */ /* 0x001064000800017f */
[----:B-1----:R-:W-:Y:S05]  /*a990*/  @!P0 NANOSLEEP.SYNCS 0x989680 ;  /* 0x009896800000895d */ /* 0x002fea0003900000 */
[----:B------:R-:W1:Y:S02]  /*a9a0*/  @!P0 SYNCS.PHASECHK.TRANS64 P0, [R6+URZ], R5 ;  /* 0x00000005060085a7 */ /* 0x000e64000800007f */
[----:B-1----:R-:W-:Y:S05]  /*a9b0*/  @!P0 BRA `(.L_x_210) ;  /* 0xfffffffc00f08947 */ /* 0x002fea000383ffff */
[----:B------:R-:W-:Y:S05]  /*a9c0*/  BRA `(.L_x_239) ;  /* 0xfffffff400a07947 */ /* 0x000fea000383ffff */
.L_x_211:
[----:B0-----:R0:W1:Y:S02]  /*a9d0*/  SYNCS.PHASECHK.TRANS64.TRYWAIT P0, [R9+URZ], R4 ;  /* 0x00000004090075a7 */ /* 0x001064000800017f */
[----:B-1----:R-:W-:Y:S05]  /*a9e0*/  @!P0 NANOSLEEP.SYNCS 0x989680 ;  /* 0x009896800000895d */ /* 0x002fea0003900000 */
[----:B------:R-:W1:Y:S02]  /*a9f0*/  @!P0 SYNCS.PHASECHK.TRANS64 P0, [R9+URZ], R4 ;  /* 0x00000004090085a7 */ /* 0x000e64000800007f */
[----:B-1----:R-:W-:Y:S05]  /*aa00*/  @!P0 BRA `(.L_x_211) ;  /* 0xfffffffc00f08947 */ /* 0x002fea000383ffff */
[----:B------:R-:W-:Y:S05]  /*aa10*/  BRA `(.L_x_240) ;  /* 0xfffffff400b07947 */ /* 0x000fea000383ffff */
.L_x_212:
[----:B0-----:R0:W1:Y:S02]  /*aa20*/  SYNCS.PHASECHK.TRANS64.TRYWAIT P0, [R6+URZ], R5 ;  /* 0x00000005060075a7 */ /* 0x001064000800017f */
[----:B-1----:R-:W-:Y:S05]  /*aa30*/  @!P0 NANOSLEEP.SYNCS 0x989680 ;  /* 0x009896800000895d */ /* 0x002fea0003900000 */
[----:B------:R-:W1:Y:S02]  /*aa40*/  @!P0 SYNCS.PHASECHK.TRANS64 P0, [R6+URZ], R5 ;  /* 0x00000005060085a7 */ /* 0x000e64000800007f */
[----:B-1----:R-:W-:Y:S05]  /*aa50*/  @!P0 BRA `(.L_x_212) ;  /* 0xfffffffc00f08947 */ /* 0x002fea000383ffff */
[----:B------:R-:W-:Y:S05]  /*aa60*/  BRA `(.L_x_241) ;  /* 0xfffffff400b87947 */ /* 0x000fea000383ffff */
.L_x_242:
[----:B------:R-:W-:-:S00]  /*aa70*/  BRA `(.L_x_242) ;  /* 0xfffffffc00fc7947 */ /* 0x000fc0000383ffff */
[----:B------:R-:W-:-:S00]  /*aa80*/  NOP ;  /* 0x0000000000007918 */ /* 0x000fc00000000000 */
[----:B------:R-:W-:-:S00]  /*aa90*/  NOP ;  /* 0x0000000000007918 */ /* 0x000fc00000000000 */
[----:B------:R-:W-:-:S00]  /*aaa0*/  NOP ;  /* 0x0000000000007918 */ /* 0x000fc00000000000 */
[----:B------:R-:W-:-:S00]  /*aab0*/  NOP ;  /* 0x0000000000007918 */ /* 0x000fc00000000000 */
[----:B------:R-:W-:-:S00]  /*aac0*/  NOP ;  /* 0x0000000000007918 */ /* 0x000fc00000000000 */
[----:B------:R-:W-:-:S00]  /*aad0*/  NOP ;  /* 0x0000000000007918 */ /* 0x000fc00000000000 */
[----:B------:R-:W-:-:S00]  /*aae0*/  NOP ;  /* 0x0000000000007918 */ /* 0x000fc00000000000 */
[----:B------:R-:W-:-:S00]  /*aaf0*/  NOP ;  /* 0x0000000000007918 */ /* 0x000fc00000000000 */
.L_x_243:


//--------------------- .nv.shared._ZN7cutlass13device_kernelINS_4gemm6kernel13GemmUniversalIN4cute5tupleIJiiiiEEENS1_10collective13CollectiveMmaINS1_37MainloopSm90TmaGmmaWarpSpecializedFP8ILi22ENS5_IJNS4_1CILi2EEENSA_ILi1EEESC_EEENS1_35KernelTmaWarpSpecializedCooperativeEEENS5_IJNSA_ILi256EEENSA_ILi64EEENSA_ILi32EEEEEENS_12float_e4m3_tENS5_IJlSC_lEEESK_SL_NS4_8TiledMMAINS4_8MMA_AtomIJNS4_4SM904GMMA30MMA_64x64x32_F32E4M3E4M3_SS_TNILNSP_7ScaleInE1ELSR_1EEEEEENS4_6LayoutISD_NS5_IJSC_NSA_ILi0EEESV_EEEEENS5_IJNS4_10UnderscoreESY_SY_EEEEENS4_13SM90_TMA_LOADENS4_14ComposedLayoutINS4_7SwizzleILi1ELi4ELi3EEENS4_18smem_ptr_flag_bitsILi8EEENSU_INS5_IJNSA_ILi8EEESI_EEENS5_IJSI_SC_EEEEEEEvNS4_8identityENS4_23SM90_TMA_LOAD_MULTICASTES1B_vS1C_EENS_8epilogue10collective6detail29Sm90TmaWarpSpecializedAdapterINS1G_15DefaultEpilogueISK_SL_SL_NS1F_6thread17LinearCombinationISK_Li1EffLNS1K_9ScaleType4KindE0ELNS_15FloatRoundStyleE2ESK_EENS1_15EpilogueDefaultEEEEEvvEEEEvNT_6ParamsE --------------------------
	.section	.nv.shared._ZN7cutlass13device_kernelINS_4gemm6kernel13GemmUniversalIN4cute5tupleIJiiiiEEENS1_10collective13CollectiveMmaINS1_37MainloopSm90TmaGmmaWarpSpecializedFP8ILi22ENS5_IJNS4_1CILi2EEENSA_ILi1EEESC_EEENS1_35KernelTmaWarpSpecializedCooperativeEEENS5_IJNSA_ILi256EEENSA_ILi64EEENSA_ILi32EEEEEENS_12float_e4m3_tENS5_IJlSC_lEEESK_SL_NS4_8TiledMMAINS4_8MMA_AtomIJNS4_4SM904GMMA30MMA_64x64x32_F32E4M3E4M3_SS_TNILNSP_7ScaleInE1ELSR_1EEEEEENS4_6LayoutISD_NS5_IJSC_NSA_ILi0EEESV_EEEEENS5_IJNS4_10UnderscoreESY_SY_EEEEENS4_13SM90_TMA_LOADENS4_14ComposedLayoutINS4_7SwizzleILi1ELi4ELi3EEENS4_18smem_ptr_flag_bitsILi8EEENSU_INS5_IJNSA_ILi8EEESI_EEENS5_IJSI_SC_EEEEEEEvNS4_8identityENS4_23SM90_TMA_LOAD_MULTICASTES1B_vS1C_EENS_8epilogue10collective6detail29Sm90TmaWarpSpecializedAdapterINS1G_15DefaultEpilogueISK_SL_SL_NS1F_6thread17LinearCombinationISK_Li1EffLNS1K_9ScaleType4KindE0ELNS_15FloatRoundStyleE2ESK_EENS1_15EpilogueDefaultEEEEEvvEEEEvNT_6ParamsE,"aw",@nobits
	.sectionflags	@""
	.align	16
	.zero		1024


//--------------------- .nv.shared.reserved.0     --------------------------
	.section	.nv.shared.reserved.0,"aw",@nobits
	.weak		__nv_reservedSMEM_offset_0_alias
	.size		__nv_reservedSMEM_offset_0_alias, 0, 0
	.other		__nv_reservedSMEM_offset_0_alias,@"STO_CUDA_RESERVED_SHARED STV_DEFAULT"
__nv_reservedSMEM_offset_0_alias:
	.zero		0


//--------------------- .nv.global                --------------------------
	.section	.nv.global,"aw",@nobits
.nv.global:
	.type		_ZN39_INTERNAL_cdd45e04_4_k_cu_d1c1f2a2_48954cute1_E,@object
	.size		_ZN39_INTERNAL_cdd45e04_4_k_cu_d1c1f2a2_48954cute1_E,(_ZN39_INTERNAL_cdd45e04_4_k_cu_d1c1f2a2_48954cuda3std3__45__cpo6cbeginE - _ZN39_INTERNAL_cdd45e04_4_k_cu_d1c1f2a2_48954cute1_E)
_ZN39_INTERNAL_cdd45e04_4_k_cu_d1c1f2a2_48954cute1_E:
	.zero		1
	.type		_ZN39_INTERNAL_cdd45e04_4_k_cu_d1c1f2a2_48954cuda3std3__45__cpo6cbeginE,@object
	.size		_ZN39_INTERNAL_cdd45e04_4_k_cu_d1c1f2a2_48954cuda3std3__45__cpo6cbeginE,(_ZN39_INTERNAL_cdd45e04_4_k_cu_d1c1f2a2_48954cuda3std3__48in_placeE - _ZN39_INTERNAL_cdd45e04_4_k_cu_d1c1f2a2_48954cuda3std3__45__cpo6cbeginE)
_ZN39_INTERNAL_cdd45e04_4_k_cu_d1c1f2a2_48954cuda3std3__45__cpo6cbeginE:
	.zero		1
	.type		_ZN39_INTERNAL_cdd45e04_4_k_cu_d1c1f2a2_48954cuda3std3__48in_placeE,@object
	.size		_ZN39_INTERNAL_cdd45e04_4_k_cu_d1c1f2a2_48954cuda3std3__48in_placeE,(_ZN39_INTERNAL_cdd45e04_4_k_cu_d1c1f2a2_48954cuda3std6ranges3__45__cpo9iter_moveE - _ZN39_INTERNAL_cdd45e04_4_k_cu_d1c1f2a2_48954cuda3std3__48in_placeE)
_ZN39_INTERNAL_cdd45e04_4_k_cu_d1c1f2a2_48954cuda3std3__48in_placeE:
	.zero		1
	.type		_ZN39_INTERNAL_cdd45e04_4_k_cu_d1c1f2a2_48954cuda3std6ranges3__45__cpo9iter_moveE,@object
	.size		_ZN39_INTERNAL_cdd45e04_4_k_cu_d1c1f2a2_48954cuda3std6ranges3__45__cpo9iter_moveE,(_ZN39_INTERNAL_cdd45e04_4_k_cu_d1c1f2a2_48954cuda3std3__45__cpo5beginE - _ZN39_INTERNAL_cdd45e04_4_k_cu_d1c1f2a2_48954cuda3std6ranges3__45__cpo9iter_moveE)
_ZN39_INTERNAL_cdd45e04_4_k_cu_d1c1f2a2_48954cuda3std6ranges3__45__cpo9iter_moveE:
	.zero		1
	.type		_ZN39_INTERNAL_cdd45e04_4_k_cu_d1c1f2a2_48954cuda3std3__45__cpo5beginE,@object
	.size		_ZN39_INTERNAL_cdd45e04_4_k_cu_d1c1f2a2_48954cuda3std3__45__cpo5beginE,(_ZN39_INTERNAL_cdd45e04_4_k_cu_d1c1f2a2_48954cuda3std3__441_GLOBAL__N__cdd45e04_4_k_cu_d1c1f2a2_48956ignoreE - _ZN39_INTERNAL_cdd45e04_4_k_cu_d1c1f2a2_48954cuda3std3__45__cpo5beginE)
_ZN39_INTERNAL_cdd45e04_4_k_cu_d1c1f2a2_48954cuda3std3__45__cpo5beginE:
	.zero		1
	.type		_ZN39_INTERNAL_cdd45e04_4_k_cu_d1c1f2a2_48954cuda3std3__441_GLOBAL__N__cdd45e04_4_k_cu_d1c1f2a2_48956ignoreE,@object
	.size		_ZN39_INTERNAL_cdd45e04_4_k_cu_d1c1f2a2_48954cuda3std3__441_GLOBAL__N__cdd45e04_4_k_cu_d1c1f2a2_48956ignoreE,(_ZN39_INTERNAL_cdd45e04_4_k_cu_d1c1f2a2_48954cute7productE - _ZN39_INTERNAL_cdd45e04_4_k_cu_d1c1f2a2_48954cuda3std3__441_GLOBAL__N__cdd45e04_4_k_cu_d1c1f2a2_48956ignoreE)
_ZN39_INTERNAL_cdd45e04_4_k_cu_d1c1f2a2_48954cuda3std3__441_GLOBAL__N__cdd45e04_4_k_cu_d1c1f2a2_48956ignoreE:
	.zero		1
	.type		_ZN39_INTERNAL_cdd45e04_4_k_cu_d1c1f2a2_48954cute7productE,@object
	.size		_ZN39_INTERNAL_cdd45e04_4_k_cu_d1c1f2a2_48954cute7productE,(_ZN39_INTERNAL_cdd45e04_4_k_cu_d1c1f2a2_48954cuda3std3__45__cpo3endE - _ZN39_INTERNAL_cdd45e04_4_k_cu_d1c1f2a2_48954cute7productE)
_ZN39_INTERNAL_cdd45e04_4_k_cu_d1c1f2a2_48954cute7productE:
	.zero		1
	.type		_ZN39_INTERNAL_cdd45e04_4_k_cu_d1c1f2a2_48954cuda3std3__45__cpo3endE,@object
	.size		_ZN39_INTERNAL_cdd45e04_4_k_cu_d1c1f2a2_48954cuda3std3__45__cpo3endE,(_ZN39_INTERNAL_cdd45e04_4_k_cu_d1c1f2a2_48954cuda3std3__419piecewise_constructE - _ZN39_INTERNAL_cdd45e04_4_k_cu_d1c1f2a2_48954cuda3std3__45__cpo3endE)
_ZN39_INTERNAL_cdd45e04_4_k_cu_d1c1f2a2_48954cuda3std3__45__cpo3endE:
	.zero		1
	.type		_ZN39_INTERNAL_cdd45e04_4_k_cu_d1c1f2a2_48954cuda3std3__419piecewise_constructE,@object
	.size		_ZN39_INTERNAL_cdd45e04_4_k_cu_d1c1f2a2_48954cuda3std3__419piecewise_constructE,(_ZN39_INTERNAL_cdd45e04_4_k_cu_d1c1f2a2_48954cuda3std3__45__cpo4cendE - _ZN39_INTERNAL_cdd45e04_4_k_cu_d1c1f2a2_48954cuda3std3__419piecewise_constructE)
_ZN39_INTERNAL_cdd45e04_4_k_cu_d1c1f2a2_48954cuda3std3__419piecewise_constructE:
	.zero		1
	.type		_ZN39_INTERNAL_cdd45e04_4_k_cu_d1c1f2a2_48954cuda3std3__45__cpo4cendE,@object
	.size		_ZN39_INTERNAL_cdd45e04_4_k_cu_d1c1f2a2_48954cuda3std3__45__cpo4cendE,(_ZN39_INTERNAL_cdd45e04_4_k_cu_d1c1f2a2_48954cuda3std6ranges3__45__cpo4swapE - _ZN39_INTERNAL_cdd45e04_4_k_cu_d1c1f2a2_48954cuda3std3__45__cpo4cendE)
_ZN39_INTERNAL_cdd45e04_4_k_cu_d1c1f2a2_48954cuda3std3__45__cpo4cendE:
	.zero		1
	.type		_ZN39_INTERNAL_cdd45e04_4_k_cu_d1c1f2a2_48954cuda3std6ranges3__45__cpo4swapE,@object
	.size		_ZN39_INTERNAL_cdd45e04_4_k_cu_d1c1f2a2_48954cuda3std6ranges3__45__cpo4swapE,(.L_7 - _ZN39_INTERNAL_cdd45e04_4_k_cu_d1c1f2a2_48954cuda3std6ranges3__45__cpo4swapE)
_ZN39_INTERNAL_cdd45e04_4_k_cu_d1c1f2a2_48954cuda3std6ranges3__45__cpo4swapE:
	.zero		1
.L_7:


//--------------------- .nv.constant0._ZN7cutlass13device_kernelINS_4gemm6kernel13GemmUniversalIN4cute5tupleIJiiiiEEENS1_10collective13CollectiveMmaINS1_37MainloopSm90TmaGmmaWarpSpecializedFP8ILi22ENS5_IJNS4_1CILi2EEENSA_ILi1EEESC_EEENS1_35KernelTmaWarpSpecializedCooperativeEEENS5_IJNSA_ILi256EEENSA_ILi64EEENSA_ILi32EEEEEENS_12float_e4m3_tENS5_IJlSC_lEEESK_SL_NS4_8TiledMMAINS4_8MMA_AtomIJNS4_4SM904GMMA30MMA_64x64x32_F32E4M3E4M3_SS_TNILNSP_7ScaleInE1ELSR_1EEEEEENS4_6LayoutISD_NS5_IJSC_NSA_ILi0EEESV_EEEEENS5_IJNS4_10UnderscoreESY_SY_EEEEENS4_13SM90_TMA_LOADENS4_14ComposedLayoutINS4_7SwizzleILi1ELi4ELi3EEENS4_18smem_ptr_flag_bitsILi8EEENSU_INS5_IJNSA_ILi8EEESI_EEENS5_IJSI_SC_EEEEEEEvNS4_8identityENS4_23SM90_TMA_LOAD_MULTICASTES1B_vS1C_EENS_8epilogue10collective6detail29Sm90TmaWarpSpecializedAdapterINS1G_15DefaultEpilogueISK_SL_SL_NS1F_6thread17LinearCombinationISK_Li1EffLNS1K_9ScaleType4KindE0ELNS_15FloatRoundStyleE2ESK_EENS1_15EpilogueDefaultEEEEEvvEEEEvNT_6ParamsE --------------------------
	.section	.nv.constant0._ZN7cutlass13device_kernelINS_4gemm6kernel13GemmUniversalIN4cute5tupleIJiiiiEEENS1_10collective13CollectiveMmaINS1_37MainloopSm90TmaGmmaWarpSpecializedFP8ILi22ENS5_IJNS4_1CILi2EEENSA_ILi1EEESC_EEENS1_35KernelTmaWarpSpecializedCooperativeEEENS5_IJNSA_ILi256EEENSA_ILi64EEENSA_ILi32EEEEEENS_12float_e4m3_tENS5_IJlSC_lEEESK_SL_NS4_8TiledMMAINS4_8MMA_AtomIJNS4_4SM904GMMA30MMA_64x64x32_F32E4M3E4M3_SS_TNILNSP_7ScaleInE1ELSR_1EEEEEENS4_6LayoutISD_NS5_IJSC_NSA_ILi0EEESV_EEEEENS5_IJNS4_10UnderscoreESY_SY_EEEEENS4_13SM90_TMA_LOADENS4_14ComposedLayoutINS4_7SwizzleILi1ELi4ELi3EEENS4_18smem_ptr_flag_bitsILi8EEENSU_INS5_IJNSA_ILi8EEESI_EEENS5_IJSI_SC_EEEEEEEvNS4_8identityENS4_23SM90_TMA_LOAD_MULTICASTES1B_vS1C_EENS_8epilogue10collective6detail29Sm90TmaWarpSpecializedAdapterINS1G_15DefaultEpilogueISK_SL_SL_NS1F_6thread17LinearCombinationISK_Li1EffLNS1K_9ScaleType4KindE0ELNS_15FloatRoundStyleE2ESK_EENS1_15EpilogueDefaultEEEEEvvEEEEvNT_6ParamsE,"a",@progbits
	.sectionflags	@""
	.align	4
.nv.constant0._ZN7cutlass13device_kernelINS_4gemm6kernel13GemmUniversalIN4cute5tupleIJiiiiEEENS1_10collective13CollectiveMmaINS1_37MainloopSm90TmaGmmaWarpSpecializedFP8ILi22ENS5_IJNS4_1CILi2EEENSA_ILi1EEESC_EEENS1_35KernelTmaWarpSpecializedCooperativeEEENS5_IJNSA_ILi256EEENSA_ILi64EEENSA_ILi32EEEEEENS_12float_e4m3_tENS5_IJlSC_lEEESK_SL_NS4_8TiledMMAINS4_8MMA_AtomIJNS4_4SM904GMMA30MMA_64x64x32_F32E4M3E4M3_SS_TNILNSP_7ScaleInE1ELSR_1EEEEEENS4_6LayoutISD_NS5_IJSC_NSA_ILi0EEESV_EEEEENS5_IJNS4_10UnderscoreESY_SY_EEEEENS4_13SM90_TMA_LOADENS4_14ComposedLayoutINS4_7SwizzleILi1ELi4ELi3EEENS4_18smem_ptr_flag_bitsILi8EEENSU_INS5_IJNSA_ILi8EEESI_EEENS5_IJSI_SC_EEEEEEEvNS4_8identityENS4_23SM90_TMA_LOAD_MULTICASTES1B_vS1C_EENS_8epilogue10collective6detail29Sm90TmaWarpSpecializedAdapterINS1G_15DefaultEpilogueISK_SL_SL_NS1F_6thread17LinearCombinationISK_Li1EffLNS1K_9ScaleType4KindE0ELNS_15FloatRoundStyleE2ESK_EENS1_15EpilogueDefaultEEEEEvvEEEEvNT_6ParamsE:
	.zero		1664


//--------------------- SYMBOLS --------------------------

	.type		.nv.reservedSmem.offset0,@object
	.size		.nv.reservedSmem.offset0,0x4
